// auto-generated by cutlass_sweep.fmha — config: {"arch": "sm_90", "direction": "fwd", "dtype": "bf16", "head_dim": 192, "mask": "residual", "schedule": "cooperative", "tile_kv": 64, "tile_q": 128}
#include "cutlass/cutlass.h"
#include "cute/tensor.hpp"
#include "cutlass/device_kernel.h"
#include "cutlass/kernel_hardware_info.h"
#include "88_hopper_fmha/collective/fmha_fusion.hpp"
#include "88_hopper_fmha/kernel/fmha_kernel_builder.hpp"

using namespace cute;
using Element = cutlass::bfloat16_t;
using TileShape = Shape<_128, _64, _192>;
using StrideQ = cute::tuple<int, _1, cute::tuple<int, int>>;
using StrideK = cute::tuple<int, _1, cute::tuple<int, int>>;
using StrideV = cute::tuple<int, cute::_1, cute::tuple<int, int>>;

using Kernel = typename cutlass::fmha::kernel::FmhaBuilder<
    Element, float, float,
    TileShape, StrideQ, StrideK, StrideV,
    cutlass::fmha::collective::ResidualFusion,
    cutlass::gemm::KernelTmaWarpSpecializedCooperative
  >::Kernel;

auto* _anchor = &cutlass::device_kernel<Kernel>;


// ===== COMPILED SASS (sm_90a) =====

	.target	sm_90a

	.elftype	@"ET_EXEC"


//--------------------- .note.nv.tkinfo           --------------------------
	.section	.note.nv.tkinfo,"",@"SHT_NOTE"
	.sectionflags	@"SHF_NOTE_NV_TKINFO"
	.tkinfo
        /*0018*/ 	.word	0x00000002
        /*0030*/ 	.string	""
        /*0030*/ 	.string	"ptxas"
        /*0030*/ 	.string	"Cuda compilation tools, release 13.0, V13.0.88"
        /*0030*/ 	.string	"Build cuda_13.0.r13.0/compiler.36424714_0"
        /*0030*/ 	.string	"-arch sm_90a -m 64 "



//--------------------- .note.nv.cuinfo           --------------------------
	.section	.note.nv.cuinfo,"",@"SHT_NOTE"
	.sectionflags	@"SHF_NOTE_NV_CUINFO"
        /*0018*/ 	.short	0x0002
        /*001a*/ 	.short	0x005a
        /*001c*/ 	.short	0x0082
	.zero		2


//--------------------- .nv.info                  --------------------------
	.section	.nv.info,"",@"SHT_CUDA_INFO"
	.align	4


	//----- nvinfo : EIATTR_REGCOUNT
	.align		4
        /*0000*/ 	.byte	0x04, 0x2f
        /*0002*/ 	.short	(.L_16 - .L_15)
	.align		4
.L_15:
        /*0004*/ 	.word	index@(_ZN7cutlass13device_kernelINS_4fmha6kernel28FmhaKernelTmaWarpSpecializedINS1_10collective30FmhaMainloopTmaWarpSpecializedINS_10bfloat16_tEffN4cute5tupleIJNS7_1CILi128EEENS9_ILi64EEENS9_ILi192EEEEEENS8_IJiNS9_ILi1EEENS8_IJiiEEEEEESG_SG_NS4_14ResidualFusionEJEEENS4_15FmhaFwdEpilogueIS6_fNS8_IJSB_SC_SB_EEEEENS2_23IndividualTileSchedulerEJEEEEEvNT_6ParamsE)
        /*0008*/ 	.word	0x000000a8


	//----- nvinfo : EIATTR_FRAME_SIZE
	.align		4
.L_16:
        /*000c*/ 	.byte	0x04, 0x11
        /*000e*/ 	.short	(.L_18 - .L_17)
	.align		4
.L_17:
        /*0010*/ 	.word	index@($__internal_0_$__cuda_sm20_rcp_rn_f32_slowpath)
        /*0014*/ 	.word	0x00000000


	//----- nvinfo : EIATTR_FRAME_SIZE
	.align		4
.L_18:
        /*0018*/ 	.byte	0x04, 0x11
        /*001a*/ 	.short	(.L_20 - .L_19)
	.align		4
.L_19:
        /*001c*/ 	.word	index@(_ZN7cutlass13device_kernelINS_4fmha6kernel28FmhaKernelTmaWarpSpecializedINS1_10collective30FmhaMainloopTmaWarpSpecializedINS_10bfloat16_tEffN4cute5tupleIJNS7_1CILi128EEENS9_ILi64EEENS9_ILi192EEEEEENS8_IJiNS9_ILi1EEENS8_IJiiEEEEEESG_SG_NS4_14ResidualFusionEJEEENS4_15FmhaFwdEpilogueIS6_fNS8_IJSB_SC_SB_EEEEENS2_23IndividualTileSchedulerEJEEEEEvNT_6ParamsE)
        /*0020*/ 	.word	0x00000000


	//----- nvinfo : EIATTR_MIN_STACK_SIZE
	.align		4
.L_20:
        /*0024*/ 	.byte	0x04, 0x12
        /*0026*/ 	.short	(.L_22 - .L_21)
	.align		4
.L_21:
        /*0028*/ 	.word	index@(_ZN7cutlass13device_kernelINS_4fmha6kernel28FmhaKernelTmaWarpSpecializedINS1_10collective30FmhaMainloopTmaWarpSpecializedINS_10bfloat16_tEffN4cute5tupleIJNS7_1CILi128EEENS9_ILi64EEENS9_ILi192EEEEEENS8_IJiNS9_ILi1EEENS8_IJiiEEEEEESG_SG_NS4_14ResidualFusionEJEEENS4_15FmhaFwdEpilogueIS6_fNS8_IJSB_SC_SB_EEEEENS2_23IndividualTileSchedulerEJEEEEEvNT_6ParamsE)
        /*002c*/ 	.word	0x00000000
.L_22:


//--------------------- .nv.compat                --------------------------
	.section	.nv.compat,"",@"SHT_CUDA_COMPAT_INFO"
	.align	4
        /*0000*/ 	.byte	0x02, 0x09, 0x01, 0x00, 0x02, 0x02, 0x04, 0x00, 0x02, 0x05, 0x05, 0x00, 0x03, 0x07, 0x01, 0x01
        /*0010*/ 	.byte	0x02, 0x03, 0x01, 0x00, 0x02, 0x06, 0x01, 0x00, 0x04, 0x0b, 0x08, 0x00, 0x00, 0x00, 0x00, 0x00
        /*0020*/ 	.byte	0x00, 0x00, 0x00, 0x00


//--------------------- .nv.info._ZN7cutlass13device_kernelINS_4fmha6kernel28FmhaKernelTmaWarpSpecializedINS1_10collective30FmhaMainloopTmaWarpSpecializedINS_10bfloat16_tEffN4cute5tupleIJNS7_1CILi128EEENS9_ILi64EEENS9_ILi192EEEEEENS8_IJiNS9_ILi1EEENS8_IJiiEEEEEESG_SG_NS4_14ResidualFusionEJEEENS4_15FmhaFwdEpilogueIS6_fNS8_IJSB_SC_SB_EEEEENS2_23IndividualTileSchedulerEJEEEEEvNT_6ParamsE --------------------------
	.section	.nv.info._ZN7cutlass13device_kernelINS_4fmha6kernel28FmhaKernelTmaWarpSpecializedINS1_10collective30FmhaMainloopTmaWarpSpecializedINS_10bfloat16_tEffN4cute5tupleIJNS7_1CILi128EEENS9_ILi64EEENS9_ILi192EEEEEENS8_IJiNS9_ILi1EEENS8_IJiiEEEEEESG_SG_NS4_14ResidualFusionEJEEENS4_15FmhaFwdEpilogueIS6_fNS8_IJSB_SC_SB_EEEEENS2_23IndividualTileSchedulerEJEEEEEvNT_6ParamsE,"",@"SHT_CUDA_INFO"
	.sectionflags	@""
	.align	4


	//----- nvinfo : EIATTR_CUDA_API_VERSION
	.align		4
        /*0000*/ 	.byte	0x04, 0x37
        /*0002*/ 	.short	(.L_24 - .L_23)
.L_23:
        /*0004*/ 	.word	0x00000082


	//----- nvinfo : EIATTR_KPARAM_INFO
	.align		4
.L_24:
        /*0008*/ 	.byte	0x04, 0x17
        /*000a*/ 	.short	(.L_26 - .L_25)
.L_25:
        /*000c*/ 	.word	0x00000000
        /*0010*/ 	.short	0x0000
        /*0012*/ 	.short	0x0070
        /*0014*/ 	.byte	0x00, 0xf0, 0x01, 0x20


	//----- nvinfo : EIATTR_SPARSE_MMA_MASK
	.align		4
.L_26:
        /*0018*/ 	.byte	0x03, 0x50
        /*001a*/ 	.short	0x0000


	//----- nvinfo : EIATTR_MAXREG_COUNT
	.align		4
        /*001c*/ 	.byte	0x03, 0x1b
        /*001e*/ 	.short	0x00a8


	//----- nvinfo : EIATTR_NUM_BARRIERS
	.align		4
        /*0020*/ 	.byte	0x02, 0x4c
        /*0022*/ 	.byte	0x02
	.zero		1


	//----- nvinfo : EIATTR_EXTERNS
	.align		4
        /*0024*/ 	.byte	0x04, 0x0f
        /*0026*/ 	.short	(.L_28 - .L_27)


	//   ....[0]....
	.align		4
.L_27:
        /*0028*/ 	.word	index@(__assertfail)


	//----- nvinfo : EIATTR_MERCURY_ISA_VERSION
	.align		4
.L_28:
        /*002c*/ 	.byte	0x03, 0x5f
        /*002e*/ 	.short	0x0101


	//----- nvinfo : EIATTR_INT_WARP_WIDE_INSTR_OFFSETS
	.align		4
        /*0030*/ 	.byte	0x04, 0x31
        /*0032*/ 	.short	(.L_30 - .L_29)


	//   ....[0]....
.L_29:
        /*0034*/ 	.word	0x000006f0


	//   ....[1]....
        /*0038*/ 	.word	0x00000700


	//   ....[2]....
        /*003c*/ 	.word	0x00000710


	//   ....[3]....
        /*0040*/ 	.word	0x00000720


	//   ....[4]....
        /*0044*/ 	.word	0x00000790


	//----- nvinfo : EIATTR_COOP_GROUP_MASK_REGIDS
	.align		4
.L_30:
        /*0048*/ 	.byte	0x04, 0x29
        /*004a*/ 	.short	(.L_32 - .L_31)


	//   ....[0]....
.L_31:
        /*004c*/ 	.word	0xffffffff


	//   ....[1]....
        /*0050*/ 	.word	0xffffffff


	//   ....[2]....
        /*0054*/ 	.word	0xffffffff


	//   ....[3]....
        /*0058*/ 	.word	0xffffffff


	//   ....[4]....
        /*005c*/ 	.word	0xffffffff


	//   ....[5]....
        /*0060*/ 	.word	0xffffffff


	//   ....[6]....
        /*0064*/ 	.word	0xffffffff


	//   ....[7]....
        /*0068*/ 	.word	0xffffffff


	//   ....[8]....
        /*006c*/ 	.word	0xffffffff


	//   ....[9]....
        /*0070*/ 	.word	0xffffffff


	//   ....[10]....
        /*0074*/ 	.word	0xffffffff


	//   ....[11]....
        /*0078*/ 	.word	0xffffffff


	//   ....[12]....
        /*007c*/ 	.word	0xffffffff


	//   ....[13]....
        /*0080*/ 	.word	0xffffffff


	//   ....[14]....
        /*0084*/ 	.word	0xffffffff


	//   ....[15]....
        /*0088*/ 	.word	0xffffffff


	//   ....[16]....
        /*008c*/ 	.word	0xffffffff


	//   ....[17]....
        /*0090*/ 	.word	0xffffffff


	//   ....[18]....
        /*0094*/ 	.word	0xffffffff


	//   ....[19]....
        /*0098*/ 	.word	0xffffffff


	//   ....[20]....
        /*009c*/ 	.word	0xffffffff


	//   ....[21]....
        /*00a0*/ 	.word	0xffffffff


	//----- nvinfo : EIATTR_COOP_GROUP_INSTR_OFFSETS
	.align		4
.L_32:
        /*00a4*/ 	.byte	0x04, 0x28
        /*00a6*/ 	.short	(.L_34 - .L_33)


	//   ....[0]....
.L_33:
        /*00a8*/ 	.word	0x00000050


	//   ....[1]....
        /*00ac*/ 	.word	0x00000080


	//   ....[2]....
        /*00b0*/ 	.word	0x000001b0


	//   ....[3]....
        /*00b4*/ 	.word	0x00000370


	//   ....[4]....
        /*00b8*/ 	.word	0x00000530


	//   ....[5]....
        /*00bc*/ 	.word	0x00000690


	//   ....[6]....
        /*00c0*/ 	.word	0x00001ab0


	//   ....[7]....
        /*00c4*/ 	.word	0x00001b90


	//   ....[8]....
        /*00c8*/ 	.word	0x00001bf0


	//   ....[9]....
        /*00cc*/ 	.word	0x00001ce0


	//   ....[10]....
        /*00d0*/ 	.word	0x00003470


	//   ....[11]....
        /*00d4*/ 	.word	0x000034a0


	//   ....[12]....
        /*00d8*/ 	.word	0x000037a0


	//   ....[13]....
        /*00dc*/ 	.word	0x000038c0


	//   ....[14]....
        /*00e0*/ 	.word	0x000057e0


	//   ....[15]....
        /*00e4*/ 	.word	0x00005840


	//   ....[16]....
        /*00e8*/ 	.word	0x00005ba0


	//   ....[17]....
        /*00ec*/ 	.word	0x00005cd0


	//   ....[18]....
        /*00f0*/ 	.word	0x000071c0


	//   ....[19]....
        /*00f4*/ 	.word	0x000071f0


	//   ....[20]....
        /*00f8*/ 	.word	0x00007240


	//   ....[21]....
        /*00fc*/ 	.word	0x00007260


	//----- nvinfo : EIATTR_REG_RECONFIG
	.align		4
.L_34:
        /*0100*/ 	.byte	0x01, 0x54
	.zero		2


	//----- nvinfo : EIATTR_SYSCALL_OFFSETS
	.align		4
        /*0104*/ 	.byte	0x04, 0x46
        /*0106*/ 	.short	(.L_36 - .L_35)


	//   ....[0]....
.L_35:
        /*0108*/ 	.word	0x00008010


	//   ....[1]....
        /*010c*/ 	.word	0x00008170


	//----- nvinfo : EIATTR_MBARRIER_INSTR_OFFSETS
	.align		4
.L_36:
        /*0110*/ 	.byte	0x04, 0x39
        /*0112*/ 	.short	(.L_38 - .L_37)


	//   ....[0]....
.L_37:
        /*0114*/ 	.word	0x00000320
        /*0118*/ 	.word	0x000000ff
        /*011c*/ 	.word	0x0002a050
        /*0120*/ 	.short	0x0100
        /*0122*/ 	.byte	0x0a
	.zero		1


	//   ....[1]....
        /*0124*/ 	.word	0x00000330
        /*0128*/ 	.word	0x000000ff
        /*012c*/ 	.word	0x0002a060
        /*0130*/ 	.short	0x0100
        /*0132*/ 	.byte	0x0a
	.zero		1


	//   ....[2]....
        /*0134*/ 	.word	0x00000340
        /*0138*/ 	.word	0x000000ff
        /*013c*/ 	.word	0x0002a058
        /*0140*/ 	.short	0x0100
        /*0142*/ 	.byte	0x0a
	.zero		1


	//   ....[3]....
        /*0144*/ 	.word	0x00000350
        /*0148*/ 	.word	0x000000ff
        /*014c*/ 	.word	0x0002a068
        /*0150*/ 	.short	0x0100
        /*0152*/ 	.byte	0x0a
	.zero		1


	//   ....[4]....
        /*0154*/ 	.word	0x00000480
        /*0158*/ 	.word	0x000000ff
        /*015c*/ 	.word	0x0002a000
        /*0160*/ 	.short	0x0100
        /*0162*/ 	.byte	0x0a
	.zero		1


	//   ....[5]....
        /*0164*/ 	.word	0x00000490
        /*0168*/ 	.word	0x000000ff
        /*016c*/ 	.word	0x0002a028
        /*0170*/ 	.short	0x0100
        /*0172*/ 	.byte	0x0a
	.zero		1


	//   ....[6]....
        /*0174*/ 	.word	0x000004a0
        /*0178*/ 	.word	0x000000ff
        /*017c*/ 	.word	0x0002a008
        /*0180*/ 	.short	0x0100
        /*0182*/ 	.byte	0x0a
	.zero		1


	//   ....[7]....
        /*0184*/ 	.word	0x000004b0
        /*0188*/ 	.word	0x000000ff
        /*018c*/ 	.word	0x0002a030
        /*0190*/ 	.short	0x0100
        /*0192*/ 	.byte	0x0a
	.zero		1


	//   ....[8]....
        /*0194*/ 	.word	0x000004c0
        /*0198*/ 	.word	0x000000ff
        /*019c*/ 	.word	0x0002a010
        /*01a0*/ 	.short	0x0100
        /*01a2*/ 	.byte	0x0a
	.zero		1


	//   ....[9]....
        /*01a4*/ 	.word	0x000004d0
        /*01a8*/ 	.word	0x000000ff
        /*01ac*/ 	.word	0x0002a038
        /*01b0*/ 	.short	0x0100
        /*01b2*/ 	.byte	0x0a
	.zero		1


	//   ....[10]....
        /*01b4*/ 	.word	0x000004e0
        /*01b8*/ 	.word	0x000000ff
        /*01bc*/ 	.word	0x0002a018
        /*01c0*/ 	.short	0x0100
        /*01c2*/ 	.byte	0x0a
	.zero		1


	//   ....[11]....
        /*01c4*/ 	.word	0x000004f0
        /*01c8*/ 	.word	0x000000ff
        /*01cc*/ 	.word	0x0002a040
        /*01d0*/ 	.short	0x0100
        /*01d2*/ 	.byte	0x0a
	.zero		1


	//   ....[12]....
        /*01d4*/ 	.word	0x00000500
        /*01d8*/ 	.word	0x000000ff
        /*01dc*/ 	.word	0x0002a020
        /*01e0*/ 	.short	0x0100
        /*01e2*/ 	.byte	0x0a
	.zero		1


	//   ....[13]....
        /*01e4*/ 	.word	0x00000510
        /*01e8*/ 	.word	0x000000ff
        /*01ec*/ 	.word	0x0002a048
        /*01f0*/ 	.short	0x0100
        /*01f2*/ 	.byte	0x0a
	.zero		1


	//   ....[14]....
        /*01f4*/ 	.word	0x00000640
        /*01f8*/ 	.word	0x000000ff
        /*01fc*/ 	.word	0x0002a070
        /*0200*/ 	.short	0x0100
        /*0202*/ 	.byte	0x0a
	.zero		1


	//   ....[15]....
        /*0204*/ 	.word	0x00000650
        /*0208*/ 	.word	0x000000ff
        /*020c*/ 	.word	0x0002a080
        /*0210*/ 	.short	0x0100
        /*0212*/ 	.byte	0x0a
	.zero		1


	//   ....[16]....
        /*0214*/ 	.word	0x00000660
        /*0218*/ 	.word	0x000000ff
        /*021c*/ 	.word	0x0002a078
        /*0220*/ 	.short	0x0100
        /*0222*/ 	.byte	0x0a
	.zero		1


	//   ....[17]....
        /*0224*/ 	.word	0x00000670
        /*0228*/ 	.word	0x000000ff
        /*022c*/ 	.word	0x0002a088
        /*0230*/ 	.short	0x0100
        /*0232*/ 	.byte	0x0a
	.zero		1


	//   ....[18]....
        /*0234*/ 	.word	0x000007b0
        /*0238*/ 	.word	0x000000ff
        /*023c*/ 	.word	0x0002a090
        /*0240*/ 	.short	0x0100
        /*0242*/ 	.byte	0x08
	.zero		1


	//   ....[19]....
        /*0244*/ 	.word	0x000007c0
        /*0248*/ 	.word	0x000000ff
        /*024c*/ 	.word	0x0002a098
        /*0250*/ 	.short	0x0100
        /*0252*/ 	.byte	0x08
	.zero		1


	//   ....[20]....
        /*0254*/ 	.word	0x000007d0
        /*0258*/ 	.word	0x000000ff
        /*025c*/ 	.word	0x0002a0a0
        /*0260*/ 	.short	0x0100
        /*0262*/ 	.byte	0x08
	.zero		1


	//   ....[21]....
        /*0264*/ 	.word	0x000007e0
        /*0268*/ 	.word	0x000000ff
        /*026c*/ 	.word	0x0002a0a8
        /*0270*/ 	.short	0x0100
        /*0272*/ 	.byte	0x08
	.zero		1


	//   ....[22]....
        /*0274*/ 	.word	0x000008e0
        /*0278*/ 	.word	0x000000ff
        /*027c*/ 	.word	0x0002a0c0
        /*0280*/ 	.short	0x0100
        /*0282*/ 	.byte	0x0a
	.zero		1


	//   ....[23]....
        /*0284*/ 	.word	0x000008f0
        /*0288*/ 	.word	0x000000ff
        /*028c*/ 	.word	0x0002a0e0
        /*0290*/ 	.short	0x0100
        /*0292*/ 	.byte	0x0a
	.zero		1


	//   ....[24]....
        /*0294*/ 	.word	0x00000900
        /*0298*/ 	.word	0x000000ff
        /*029c*/ 	.word	0x0002a0c8
        /*02a0*/ 	.short	0x0100
        /*02a2*/ 	.byte	0x0a
	.zero		1


	//   ....[25]....
        /*02a4*/ 	.word	0x00000910
        /*02a8*/ 	.word	0x000000ff
        /*02ac*/ 	.word	0x0002a0e8
        /*02b0*/ 	.short	0x0100
        /*02b2*/ 	.byte	0x0a
	.zero		1


	//   ....[26]....
        /*02b4*/ 	.word	0x00000920
        /*02b8*/ 	.word	0x000000ff
        /*02bc*/ 	.word	0x0002a0d0
        /*02c0*/ 	.short	0x0100
        /*02c2*/ 	.byte	0x0a
	.zero		1


	//   ....[27]....
        /*02c4*/ 	.word	0x00000930
        /*02c8*/ 	.word	0x000000ff
        /*02cc*/ 	.word	0x0002a0f0
        /*02d0*/ 	.short	0x0100
        /*02d2*/ 	.byte	0x0a
	.zero		1


	//   ....[28]....
        /*02d4*/ 	.word	0x00000940
        /*02d8*/ 	.word	0x000000ff
        /*02dc*/ 	.word	0x0002a0d8
        /*02e0*/ 	.short	0x0100
        /*02e2*/ 	.byte	0x0a
	.zero		1


	//   ....[29]....
        /*02e4*/ 	.word	0x00000950
        /*02e8*/ 	.word	0x000000ff
        /*02ec*/ 	.word	0x0002a0f8
        /*02f0*/ 	.short	0x0100
        /*02f2*/ 	.byte	0x0a
	.zero		1


	//   ....[30]....
        /*02f4*/ 	.word	0x00000dd0
        /*02f8*/ 	.word	0x000000ff
        /*02fc*/ 	.word	0x0002a050
        /*0300*/ 	.short	0x010a
        /*0302*/ 	.byte	0x06
	.zero		1


	//   ....[31]....
        /*0304*/ 	.word	0x00000e50
        /*0308*/ 	.word	0x000000ff
        /*030c*/ 	.word	0x0002a000
        /*0310*/ 	.short	0x010a
        /*0312*/ 	.byte	0x24
	.zero		1


	//   ....[32]....
        /*0314*/ 	.word	0x00000ea0
        /*0318*/ 	.word	0x000000ff
        /*031c*/ 	.word	0xfffffff8
        /*0320*/ 	.short	0x010a
        /*0322*/ 	.byte	0x05
	.zero		1


	//   ....[33]....
        /*0324*/ 	.word	0x00002b70
        /*0328*/ 	.word	0x00000011
        /*032c*/ 	.word	0x00000000
        /*0330*/ 	.short	0x0101
        /*0332*/ 	.byte	0x1e
	.zero		1


	//   ....[34]....
        /*0334*/ 	.word	0x00002bb0
        /*0338*/ 	.word	0x000000ff
        /*033c*/ 	.word	0x0002a008
        /*0340*/ 	.short	0x010a
        /*0342*/ 	.byte	0x24
	.zero		1


	//   ....[35]....
        /*0344*/ 	.word	0x00002da0
        /*0348*/ 	.word	0x000000ff
        /*034c*/ 	.word	0x00000000
        /*0350*/ 	.short	0x0101
        /*0352*/ 	.byte	0x0a
	.zero		1


	//   ....[36]....
        /*0354*/ 	.word	0x00002f10
        /*0358*/ 	.word	0x000000ff
        /*035c*/ 	.word	0x0002a000
        /*0360*/ 	.short	0x010a
        /*0362*/ 	.byte	0x0a
	.zero		1


	//   ....[37]....
        /*0364*/ 	.word	0x00004390
        /*0368*/ 	.word	0x000000ff
        /*036c*/ 	.word	0x0002a000
        /*0370*/ 	.short	0x010a
        /*0372*/ 	.byte	0x04
	.zero		1


	//   ....[38]....
        /*0374*/ 	.word	0x00004a50
        /*0378*/ 	.word	0x000000ff
        /*037c*/ 	.word	0x0002a000
        /*0380*/ 	.short	0x010a
        /*0382*/ 	.byte	0x04
	.zero		1


	//   ....[39]....
        /*0384*/ 	.word	0x00004c50
        /*0388*/ 	.word	0x000000ff
        /*038c*/ 	.word	0x00000000
        /*0390*/ 	.short	0x0101
        /*0392*/ 	.byte	0x04
	.zero		1


	//   ....[40]....
        /*0394*/ 	.word	0x00004d00
        /*0398*/ 	.word	0x000000ff
        /*039c*/ 	.word	0x00000000
        /*03a0*/ 	.short	0x0101
        /*03a2*/ 	.byte	0x04
	.zero		1


	//   ....[41]....
        /*03a4*/ 	.word	0x00004eb0
        /*03a8*/ 	.word	0x000000ff
        /*03ac*/ 	.word	0x0002a000
        /*03b0*/ 	.short	0x010a
        /*03b2*/ 	.byte	0x0a
	.zero		1


	//   ....[42]....
        /*03b4*/ 	.word	0x00006810
        /*03b8*/ 	.word	0x000000ff
        /*03bc*/ 	.word	0x0002a000
        /*03c0*/ 	.short	0x010a
        /*03c2*/ 	.byte	0x04
	.zero		1


	//   ....[43]....
        /*03c4*/ 	.word	0x00006e00
        /*03c8*/ 	.word	0x000000ff
        /*03cc*/ 	.word	0x0002a000
        /*03d0*/ 	.short	0x010a
        /*03d2*/ 	.byte	0x04
	.zero		1


	//   ....[44]....
        /*03d4*/ 	.word	0x00007000
        /*03d8*/ 	.word	0x000000ff
        /*03dc*/ 	.word	0x00000000
        /*03e0*/ 	.short	0x0101
        /*03e2*/ 	.byte	0x04
	.zero		1


	//   ....[45]....
        /*03e4*/ 	.word	0x000070b0
        /*03e8*/ 	.word	0x000000ff
        /*03ec*/ 	.word	0x00000000
        /*03f0*/ 	.short	0x0101
        /*03f2*/ 	.byte	0x04
	.zero		1


	//   ....[46]....
        /*03f4*/ 	.word	0x00007940
        /*03f8*/ 	.word	0x000000ff
        /*03fc*/ 	.word	0x00000008
        /*0400*/ 	.short	0x010a
        /*0402*/ 	.byte	0x05
	.zero		1


	//   ....[47]....
        /*0404*/ 	.word	0x000095d0
        /*0408*/ 	.word	0x00000000
        /*040c*/ 	.word	0x0002a090
        /*0410*/ 	.short	0x0101
        /*0412*/ 	.byte	0x24
	.zero		1


	//   ....[48]....
        /*0414*/ 	.word	0x00009720
        /*0418*/ 	.word	0x00000004
        /*041c*/ 	.word	0x0002a060
        /*0420*/ 	.short	0x010a
        /*0422*/ 	.byte	0x3f
	.zero		1


	//   ....[49]....
        /*0424*/ 	.word	0x00009a40
        /*0428*/ 	.word	0x00000002
        /*042c*/ 	.word	0x0002a028
        /*0430*/ 	.short	0x010a
        /*0432*/ 	.byte	0x3f
	.zero		1


	//   ....[50]....
        /*0434*/ 	.word	0x00009d60
        /*0438*/ 	.word	0x00000005
        /*043c*/ 	.word	0x0002a060
        /*0440*/ 	.short	0x010a
        /*0442*/ 	.byte	0x3f
	.zero		1


	//   ....[51]....
        /*0444*/ 	.word	0x0000a0b0
        /*0448*/ 	.word	0x00000004
        /*044c*/ 	.word	0x0002a028
        /*0450*/ 	.short	0x010a
        /*0452*/ 	.byte	0x3f
	.zero		1


	//   ....[52]....
        /*0454*/ 	.word	0x0000a4c0
        /*0458*/ 	.word	0x00000006
        /*045c*/ 	.word	0x0002a028
        /*0460*/ 	.short	0x010a
        /*0462*/ 	.byte	0x3f
	.zero		1


	//   ....[53]....
        /*0464*/ 	.word	0x0000a810
        /*0468*/ 	.word	0x00000006
        /*046c*/ 	.word	0x0002a028
        /*0470*/ 	.short	0x010a
        /*0472*/ 	.byte	0x3f
	.zero		1


	//   ....[54]....
        /*0474*/ 	.word	0x0000ab50
        /*0478*/ 	.word	0x00000003
        /*047c*/ 	.word	0x0002a050
        /*0480*/ 	.short	0x010a
        /*0482*/ 	.byte	0x3f
	.zero		1


	//   ....[55]....
        /*0484*/ 	.word	0x0000abb0
        /*0488*/ 	.word	0x00000002
        /*048c*/ 	.word	0x0002a000
        /*0490*/ 	.short	0x010a
        /*0492*/ 	.byte	0x3f
	.zero		1


	//   ....[56]....
        /*0494*/ 	.word	0x0000ac10
        /*0498*/ 	.word	0x00000003
        /*049c*/ 	.word	0xfffffff8
        /*04a0*/ 	.short	0x010a
        /*04a2*/ 	.byte	0x3f
	.zero		1


	//   ....[57]....
        /*04a4*/ 	.word	0x0000ac70
        /*04a8*/ 	.word	0x00000008
        /*04ac*/ 	.word	0x0002a008
        /*04b0*/ 	.short	0x010a
        /*04b2*/ 	.byte	0x3f
	.zero		1


	//   ....[58]....
        /*04b4*/ 	.word	0x0000acd0
        /*04b8*/ 	.word	0x00000004
        /*04bc*/ 	.word	0x0002a000
        /*04c0*/ 	.short	0x010a
        /*04c2*/ 	.byte	0x3f
	.zero		1


	//   ....[59]....
        /*04c4*/ 	.word	0x0000ad30
        /*04c8*/ 	.word	0x00000008
        /*04cc*/ 	.word	0x0002a000
        /*04d0*/ 	.short	0x010a
        /*04d2*/ 	.byte	0x3f
	.zero		1


	//   ....[60]....
        /*04d4*/ 	.word	0x0000ad90
        /*04d8*/ 	.word	0x00000004
        /*04dc*/ 	.word	0x0002a000
        /*04e0*/ 	.short	0x010a
        /*04e2*/ 	.byte	0x3f
	.zero		1


	//   ....[61]....
        /*04e4*/ 	.word	0x0000adf0
        /*04e8*/ 	.word	0x00000009
        /*04ec*/ 	.word	0x0002a000
        /*04f0*/ 	.short	0x010a
        /*04f2*/ 	.byte	0x3f
	.zero		1


	//   ....[62]....
        /*04f4*/ 	.word	0x0000ae50
        /*04f8*/ 	.word	0x00000003
        /*04fc*/ 	.word	0x00000008
        /*0500*/ 	.short	0x010a
        /*0502*/ 	.byte	0x3f
	.zero		1


	//   ....[63]....
        /*0504*/ 	.word	0x0000aea0
        /*0508*/ 	.word	0x00000004
        /*050c*/ 	.word	0x0002a060
        /*0510*/ 	.short	0x010a
        /*0512*/ 	.byte	0x3f
	.zero		1


	//   ....[64]....
        /*0514*/ 	.word	0x0000aef0
        /*0518*/ 	.word	0x00000002
        /*051c*/ 	.word	0x0002a028
        /*0520*/ 	.short	0x010a
        /*0522*/ 	.byte	0x3f
	.zero		1


	//   ....[65]....
        /*0524*/ 	.word	0x0000af40
        /*0528*/ 	.word	0x00000005
        /*052c*/ 	.word	0x0002a060
        /*0530*/ 	.short	0x010a
        /*0532*/ 	.byte	0x3f
	.zero		1


	//   ....[66]....
        /*0534*/ 	.word	0x0000af90
        /*0538*/ 	.word	0x00000004
        /*053c*/ 	.word	0x0002a028
        /*0540*/ 	.short	0x010a
        /*0542*/ 	.byte	0x3f
	.zero		1


	//   ....[67]....
        /*0544*/ 	.word	0x0000afe0
        /*0548*/ 	.word	0x00000006
        /*054c*/ 	.word	0x0002a028
        /*0550*/ 	.short	0x010a
        /*0552*/ 	.byte	0x3f
	.zero		1


	//   ....[68]....
        /*0554*/ 	.word	0x0000b030
        /*0558*/ 	.word	0x00000006
        /*055c*/ 	.word	0x0002a028
        /*0560*/ 	.short	0x010a
        /*0562*/ 	.byte	0x3f
	.zero		1


	//----- nvinfo : EIATTR_NUM_MBARRIERS
	.align		4
.L_38:
        /*0564*/ 	.byte	0x03, 0x38
        /*0566*/ 	.short	0x001e


	//----- nvinfo : EIATTR_EXIT_INSTR_OFFSETS
	.align		4
        /*0568*/ 	.byte	0x04, 0x1c
        /*056a*/ 	.short	(.L_40 - .L_39)


	//   ....[0]....
.L_39:
        /*056c*/ 	.word	0x000009f0


	//   ....[1]....
        /*0570*/ 	.word	0x000095e0


	//   ....[2]....
        /*0574*/ 	.word	0x00009620


	//   ....[3]....
        /*0578*/ 	.word	0x0000a390


	//   ....[4]....
        /*057c*/ 	.word	0x0000ab30


	//----- nvinfo : EIATTR_MAX_THREADS
	.align		4
.L_40:
        /*0580*/ 	.byte	0x04, 0x05
        /*0582*/ 	.short	(.L_42 - .L_41)
.L_41:
        /*0584*/ 	.word	0x00000180
        /*0588*/ 	.word	0x00000001
        /*058c*/ 	.word	0x00000001


	//----- nvinfo : EIATTR_CRS_STACK_SIZE
	.align		4
.L_42:
        /*0590*/ 	.byte	0x04, 0x1e
        /*0592*/ 	.short	(.L_44 - .L_43)
.L_43:
        /*0594*/ 	.word	0x00000000


	//----- nvinfo : EIATTR_CBANK_PARAM_SIZE
	.align		4
.L_44:
        /*0598*/ 	.byte	0x03, 0x19
        /*059a*/ 	.short	0x0870


	//----- nvinfo : EIATTR_PARAM_CBANK
	.align		4
        /*059c*/ 	.byte	0x04, 0x0a
        /*059e*/ 	.short	(.L_46 - .L_45)
	.align		4
.L_45:
        /*05a0*/ 	.word	index@(.nv.constant0._ZN7cutlass13device_kernelINS_4fmha6kernel28FmhaKernelTmaWarpSpecializedINS1_10collective30FmhaMainloopTmaWarpSpecializedINS_10bfloat16_tEffN4cute5tupleIJNS7_1CILi128EEENS9_ILi64EEENS9_ILi192EEEEEENS8_IJiNS9_ILi1EEENS8_IJiiEEEEEESG_SG_NS4_14ResidualFusionEJEEENS4_15FmhaFwdEpilogueIS6_fNS8_IJSB_SC_SB_EEEEENS2_23IndividualTileSchedulerEJEEEEEvNT_6ParamsE)
        /*05a4*/ 	.short	0x0210
        /*05a6*/ 	.short	0x0870


	//----- nvinfo : EIATTR_SW_WAR
	.align		4
.L_46:
        /*05a8*/ 	.byte	0x04, 0x36
        /*05aa*/ 	.short	(.L_48 - .L_47)
.L_47:
        /*05ac*/ 	.word	0x00000008
.L_48:


//--------------------- .nv.callgraph             --------------------------
	.section	.nv.callgraph,"",@"SHT_CUDA_CALLGRAPH"
	.align	4
	.sectionentsize	8
	.align		4
        /*0000*/ 	.word	0x00000000
	.align		4
        /*0004*/ 	.word	0xffffffff
	.align		4
        /*0008*/ 	.word	index@(_ZN7cutlass13device_kernelINS_4fmha6kernel28FmhaKernelTmaWarpSpecializedINS1_10collective30FmhaMainloopTmaWarpSpecializedINS_10bfloat16_tEffN4cute5tupleIJNS7_1CILi128EEENS9_ILi64EEENS9_ILi192EEEEEENS8_IJiNS9_ILi1EEENS8_IJiiEEEEEESG_SG_NS4_14ResidualFusionEJEEENS4_15FmhaFwdEpilogueIS6_fNS8_IJSB_SC_SB_EEEEENS2_23IndividualTileSchedulerEJEEEEEvNT_6ParamsE)
	.align		4
        /*000c*/ 	.word	index@(__assertfail)
	.align		4
        /*0010*/ 	.word	0x00000000
	.align		4
        /*0014*/ 	.word	0xfffffffe
	.align		4
        /*0018*/ 	.word	0x00000000
	.align		4
        /*001c*/ 	.word	0xfffffffd
	.align		4
        /*0020*/ 	.word	0x00000000
	.align		4
        /*0024*/ 	.word	0xfffffffc


//--------------------- .nv.constant4             --------------------------
	.section	.nv.constant4,"a",@progbits
	.align	8
	.align		8
.nv.constant4:
        /*0000*/ 	.dword	__assertfail
	.align		8
        /*0008*/ 	.dword	__unnamed_1
	.align		8
        /*0010*/ 	.dword	__unnamed_2
	.align		8
        /*0018*/ 	.dword	_ZN39_INTERNAL_ca766df1_4_k_cu_f34dd595_30234cuda3std3__45__cpo5beginE
	.align		8
        /*0020*/ 	.dword	_ZN39_INTERNAL_ca766df1_4_k_cu_f34dd595_30234cuda3std3__45__cpo3endE
	.align		8
        /*0028*/ 	.dword	_ZN39_INTERNAL_ca766df1_4_k_cu_f34dd595_30234cuda3std3__45__cpo6cbeginE
	.align		8
        /*0030*/ 	.dword	_ZN39_INTERNAL_ca766df1_4_k_cu_f34dd595_30234cuda3std3__45__cpo4cendE
	.align		8
        /*0038*/ 	.dword	_ZN39_INTERNAL_ca766df1_4_k_cu_f34dd595_30234cuda3std3__441_GLOBAL__N__ca766df1_4_k_cu_f34dd595_30236ignoreE
	.align		8
        /*0040*/ 	.dword	_ZN39_INTERNAL_ca766df1_4_k_cu_f34dd595_30234cuda3std3__419piecewise_constructE
	.align		8
        /*0048*/ 	.dword	_ZN39_INTERNAL_ca766df1_4_k_cu_f34dd595_30234cuda3std3__48in_placeE
	.align		8
        /*0050*/ 	.dword	_ZN39_INTERNAL_ca766df1_4_k_cu_f34dd595_30234cuda3std6ranges3__45__cpo4swapE
	.align		8
        /*0058*/ 	.dword	_ZN39_INTERNAL_ca766df1_4_k_cu_f34dd595_30234cuda3std6ranges3__45__cpo9iter_moveE
	.align		8
        /*0060*/ 	.dword	_ZN39_INTERNAL_ca766df1_4_k_cu_f34dd595_30234cute7productE
	.align		8
        /*0068*/ 	.dword	_ZN39_INTERNAL_ca766df1_4_k_cu_f34dd595_30234cute1_E
	.align		8
        /*0070*/ 	.dword	$str$24
	.align		8
        /*0078*/ 	.dword	$str$25


//--------------------- .text._ZN7cutlass13device_kernelINS_4fmha6kernel28FmhaKernelTmaWarpSpecializedINS1_10collective30FmhaMainloopTmaWarpSpecializedINS_10bfloat16_tEffN4cute5tupleIJNS7_1CILi128EEENS9_ILi64EEENS9_ILi192EEEEEENS8_IJiNS9_ILi1EEENS8_IJiiEEEEEESG_SG_NS4_14ResidualFusionEJEEENS4_15FmhaFwdEpilogueIS6_fNS8_IJSB_SC_SB_EEEEENS2_23IndividualTileSchedulerEJEEEEEvNT_6ParamsE --------------------------
	.section	.text._ZN7cutlass13device_kernelINS_4fmha6kernel28FmhaKernelTmaWarpSpecializedINS1_10collective30FmhaMainloopTmaWarpSpecializedINS_10bfloat16_tEffN4cute5tupleIJNS7_1CILi128EEENS9_ILi64EEENS9_ILi192EEEEEENS8_IJiNS9_ILi1EEENS8_IJiiEEEEEESG_SG_NS4_14ResidualFusionEJEEENS4_15FmhaFwdEpilogueIS6_fNS8_IJSB_SC_SB_EEEEENS2_23IndividualTileSchedulerEJEEEEEvNT_6ParamsE,"ax",@progbits
	.align	128
.text._ZN7cutlass13device_kernelINS_4fmha6kernel28FmhaKernelTmaWarpSpecializedINS1_10collective30FmhaMainloopTmaWarpSpecializedINS_10bfloat16_tEffN4cute5tupleIJNS7_1CILi128EEENS9_ILi64EEENS9_ILi192EEEEEENS8_IJiNS9_ILi1EEENS8_IJiiEEEEEESG_SG_NS4_14ResidualFusionEJEEENS4_15FmhaFwdEpilogueIS6_fNS8_IJSB_SC_SB_EEEEENS2_23IndividualTileSchedulerEJEEEEEvNT_6ParamsE:
        .type           _ZN7cutlass13device_kernelINS_4fmha6kernel28FmhaKernelTmaWarpSpecializedINS1_10collective30FmhaMainloopTmaWarpSpecializedINS_10bfloat16_tEffN4cute5tupleIJNS7_1CILi128EEENS9_ILi64EEENS9_ILi192EEEEEENS8_IJiNS9_ILi1EEENS8_IJiiEEEEEESG_SG_NS4_14ResidualFusionEJEEENS4_15FmhaFwdEpilogueIS6_fNS8_IJSB_SC_SB_EEEEENS2_23IndividualTileSchedulerEJEEEEEvNT_6ParamsE,@function
        .size           _ZN7cutlass13device_kernelINS_4fmha6kernel28FmhaKernelTmaWarpSpecializedINS1_10collective30FmhaMainloopTmaWarpSpecializedINS_10bfloat16_tEffN4cute5tupleIJNS7_1CILi128EEENS9_ILi64EEENS9_ILi192EEEEEENS8_IJiNS9_ILi1EEENS8_IJiiEEEEEESG_SG_NS4_14ResidualFusionEJEEENS4_15FmhaFwdEpilogueIS6_fNS8_IJSB_SC_SB_EEEEENS2_23IndividualTileSchedulerEJEEEEEvNT_6ParamsE,(.L_x_127 - _ZN7cutlass13device_kernelINS_4fmha6kernel28FmhaKernelTmaWarpSpecializedINS1_10collective30FmhaMainloopTmaWarpSpecializedINS_10bfloat16_tEffN4cute5tupleIJNS7_1CILi128EEENS9_ILi64EEENS9_ILi192EEEEEENS8_IJiNS9_ILi1EEENS8_IJiiEEEEEESG_SG_NS4_14ResidualFusionEJEEENS4_15FmhaFwdEpilogueIS6_fNS8_IJSB_SC_SB_EEEEENS2_23IndividualTileSchedulerEJEEEEEvNT_6ParamsE)
        .other          _ZN7cutlass13device_kernelINS_4fmha6kernel28FmhaKernelTmaWarpSpecializedINS1_10collective30FmhaMainloopTmaWarpSpecializedINS_10bfloat16_tEffN4cute5tupleIJNS7_1CILi128EEENS9_ILi64EEENS9_ILi192EEEEEENS8_IJiNS9_ILi1EEENS8_IJiiEEEEEESG_SG_NS4_14ResidualFusionEJEEENS4_15FmhaFwdEpilogueIS6_fNS8_IJSB_SC_SB_EEEEENS2_23IndividualTileSchedulerEJEEEEEvNT_6ParamsE,@"STO_CUDA_ENTRY STV_DEFAULT"
_ZN7cutlass13device_kernelINS_4fmha6kernel28FmhaKernelTmaWarpSpecializedINS1_10collective30FmhaMainloopTmaWarpSpecializedINS_10bfloat16_tEffN4cute5tupleIJNS7_1CILi128EEENS9_ILi64EEENS9_ILi192EEEEEENS8_IJiNS9_ILi1EEENS8_IJiiEEEEEESG_SG_NS4_14ResidualFusionEJEEENS4_15FmhaFwdEpilogueIS6_fNS8_IJSB_SC_SB_EEEEENS2_23IndividualTileSchedulerEJEEEEEvNT_6ParamsE:
[----:B------:R-:W1:Y:S01]  /*0000*/  LDC R1, c[0x0][0x28] ;  /* 0x00000a00ff017b82 */ /* 0x000e620000000800 */
[----:B------:R-:W2:Y:S01]  /*0010*/  S2R R0, SR_TID.X ;  /* 0x0000000000007919 */ /* 0x000ea20000002100 */
[----:B------:R-:W-:Y:S01]  /*0020*/  ELECT P1, URZ, PT ;  /* 0x00000000003f782f */ /* 0x000fe20003820000 */
[----:B------:R-:W-:Y:S01]  /*0030*/  BSSY B0, `(.L_x_0) ;  /* 0x0000017000007945 */ /* 0x000fe20003800000 */
[----:B--2---:R-:W-:-:S05]  /*0040*/  SHF.R.U32.HI R2, RZ, 0x5, R0 ;  /* 0x00000005ff027819 */ /* 0x004fca0000011600 */
[----:B------:R-:W2:Y:S02]  /*0050*/  SHFL.IDX PT, R3, R2, RZ, 0x1f ;  /* 0x00001fff02037589 */ /* 0x000ea400000e0000 */
[----:B--2---:R-:W-:Y:S02]  /*0060*/  R2UR UR4, R3 ;  /* 0x00000000030472ca */ /* 0x004fe400000e0000 */
[----:B------:R-:W-:-:S06]  /*0070*/  SHF.R.U32.HI R3, RZ, 0x7, R0 ;  /* 0x00000007ff037819 */ /* 0x000fcc0000011600 */
[----:B------:R-:W2:Y:S05]  /*0080*/  SHFL.IDX PT, R3, R3, RZ, 0x1f ;  /* 0x00001fff03037589 */ /* 0x000eaa00000e0000 */
[----:B------:R-:W-:Y:S02]  /*0090*/  USHF.R.S32.HI UR5, URZ, 0x1f, UR4 ;  /* 0x0000001f3f057899 */ /* 0x000fe40008011404 */
[----:B------:R-:W-:Y:S02]  /*00a0*/  ISETP.NE.OR P0, PT, RZ, UR4, !P1 ;  /* 0x00000004ff007c0c */ /* 0x000fe4000cf05670 */
[----:B------:R-:W-:-:S04]  /*00b0*/  ULEA.HI UR5, UR5, UR4, URZ, 0x2 ;  /* 0x0000000405057291 */ /* 0x000fc8000f8f103f */
[----:B------:R-:W-:-:S04]  /*00c0*/  ULOP3.LUT UR5, UR5, 0xfffffffc, URZ, 0xc0, !UPT ;  /* 0xfffffffc05057892 */ /* 0x000fc8000f8ec03f */
[----:B------:R-:W-:-:S03]  /*00d0*/  UIADD3 UR5, UR4, -UR5, URZ ;  /* 0x8000000504057290 */ /* 0x000fc6000fffe03f */
[----:B-1----:R-:W-:Y:S09]  /*00e0*/  @P0 BRA `(.L_x_1) ;  /* 0x00000000002c0947 */ /* 0x002ff20003800000 */
[----:B------:R-:W-:Y:S02]  /*00f0*/  ULDC.64 UR6, c[0x0][0x198] ;  /* 0x0000660000067ab9 */ /* 0x000fe40000000a00 */
[----:B------:R-:W-:Y:S02]  /*0100*/  UIADD3 UR8, UP0, UR6, 0xf0, URZ ;  /* 0x000000f006087890 */ /* 0x000fe4000ff1e03f */
[----:B------:R-:W-:Y:S02]  /*0110*/  UIADD3 UR10, UP1, UR6, 0x1f0, URZ ;  /* 0x000001f0060a7890 */ /* 0x000fe4000ff3e03f */
[----:B------:R-:W-:Y:S02]  /*0120*/  UIADD3 UR6, UP2, UR6, 0x2f0, URZ ;  /* 0x000002f006067890 */ /* 0x000fe4000ff5e03f */
[----:B------:R-:W-:Y:S02]  /*0130*/  UIADD3.X UR9, URZ, UR7, URZ, UP0, !UPT ;  /* 0x000000073f097290 */ /* 0x000fe400087fe43f */
[----:B------:R-:W-:-:S02]  /*0140*/  UIADD3.X UR11, URZ, UR7, URZ, UP1, !UPT ;  /* 0x000000073f0b7290 */ /* 0x000fc40008ffe43f */
[----:B------:R-:W-:-:S05]  /*0150*/  UIADD3.X UR7, URZ, UR7, URZ, UP2, !UPT ;  /* 0x000000073f077290 */ /* 0x000fca00097fe43f */
[----:B------:R1:W-:Y:S02]  /*0160*/  UTMACCTL.PF [UR8] ;  /* 0x00000000080079b9 */ /* 0x0003e40008040000 */
[----:B------:R1:W-:Y:S02]  /*0170*/  UTMACCTL.PF [UR10] ;  /* 0x000000000a0079b9 */ /* 0x0003e40008040000 */
[----:B------:R1:W-:Y:S02]  /*0180*/  UTMACCTL.PF [UR6] ;  /* 0x00000000060079b9 */ /* 0x0003e40008040000 */
[----:B-1----:R-:W-:Y:S01]  /*0190*/  NOP ;  /* 0x0000000000007918 */ /* 0x002fe20000000000 */
.L_x_1:
[----:B------:R-:W-:Y:S05]  /*01a0*/  BSYNC B0 ;  /* 0x0000000000007941 */ /* 0x000fea0003800000 */
.L_x_0:
[----:B------:R-:W1:Y:S01]  /*01b0*/  SHFL.IDX PT, R4, R2, RZ, 0x1f ;  /* 0x00001fff02047589 */ /* 0x000e6200000e0000 */
[----:B--2---:R-:W-:Y:S01]  /*01c0*/  R2UR UR37, R3 ;  /* 0x00000000032572ca */ /* 0x004fe200000e0000 */
[----:B------:R-:W-:-:S12]  /*01d0*/  UISETP.NE.AND UP0, UPT, UR5, 0x1, UPT ;  /* 0x000000010500788c */ /* 0x000fd8000bf05270 */
[----:B------:R-:W-:Y:S02]  /*01e0*/  UIADD3 UR31, UR37, -0x1, URZ ;  /* 0xffffffff251f7890 */ /* 0x000fe4000fffe03f */
[----:B------:R-:W-:Y:S02]  /*01f0*/  UISETP.EQ.AND UP0, UPT, UR37, URZ, !UP0 ;  /* 0x0000003f2500728c */ /* 0x000fe4000c702270 */
[----:B------:R-:W-:Y:S02]  /*0200*/  UISETP.GE.U32.AND UP1, UPT, UR31, 0x4, UPT ;  /* 0x000000041f00788c */ /* 0x000fe4000bf26070 */
[----:B------:R-:W-:Y:S01]  /*0210*/  USEL UR4, URZ, 0x1, !UP0 ;  /* 0x000000013f047887 */ /* 0x000fe2000c000000 */
[----:B-1----:R-:W-:-:S03]  /*0220*/  ISETP.NE.AND P0, PT, R4, RZ, PT ;  /* 0x000000ff0400720c */ /* 0x002fc60003f05270 */
[----:B------:R-:W-:-:S10]  /*0230*/  USEL UR4, UR4, 0x2, UP1 ;  /* 0x0000000204047887 */ /* 0x000fd40008800000 */
[----:B------:R-:W-:Y:S05]  /*0240*/  @P0 BRA `(.L_x_2) ;  /* 0x0000000000480947 */ /* 0x000fea0003800000 */
[----:B------:R-:W1:Y:S01]  /*0250*/  S2UR UR10, SR_CgaCtaId ;  /* 0x00000000000a79c3 */ /* 0x000e620000008800 */
[----:B------:R-:W-:Y:S01]  /*0260*/  UMOV UR6, 0x400 ;  /* 0x0000040000067882 */ /* 0x000fe20000000000 */
[----:B------:R-:W-:Y:S01]  /*0270*/  UMOV UR7, 0x1 ;  /* 0x0000000100077882 */ /* 0x000fe20000000000 */
[----:B------:R-:W-:Y:S01]  /*0280*/  UMOV UR8, 0x80 ;  /* 0x0000008000087882 */ /* 0x000fe20000000000 */
[----:B------:R-:W-:Y:S01]  /*0290*/  ELECT P0, URZ, PT ;  /* 0x00000000003f782f */ /* 0x000fe20003800000 */
[----:B------:R-:W-:-:S04]  /*02a0*/  UIADD3 UR8, -UR8, 0x100000, URZ ;  /* 0x0010000008087890 */ /* 0x000fc8000fffe13f */
[----:B------:R-:W-:Y:S02]  /*02b0*/  USHF.L.U32 UR9, UR8, 0xb, URZ ;  /* 0x0000000b08097899 */ /* 0x000fe4000800063f */
[----:B------:R-:W-:Y:S02]  /*02c0*/  USHF.L.U32 UR8, UR8, 0x1, URZ ;  /* 0x0000000108087899 */ /* 0x000fe4000800063f */
[----:B-1----:R-:W-:Y:S02]  /*02d0*/  ULEA UR10, UR10, UR6, 0x18 ;  /* 0x000000060a0a7291 */ /* 0x002fe4000f8ec03f */
[----:B------:R-:W-:-:S04]  /*02e0*/  UIADD3 UR6, -UR7, 0x100000, URZ ;  /* 0x0010000007067890 */ /* 0x000fc8000fffe13f */
[----:B------:R-:W-:Y:S02]  /*02f0*/  USHF.L.U32 UR7, UR6, 0xb, URZ ;  /* 0x0000000b06077899 */ /* 0x000fe4000800063f */
[----:B------:R-:W-:Y:S01]  /*0300*/  USHF.L.U32 UR6, UR6, 0x1, URZ ;  /* 0x0000000106067899 */ /* 0x000fe2000800063f */
[----:B------:R-:W1:Y:S11]  /*0310*/  FENCE.VIEW.ASYNC.S ;  /* 0x00000000000073c6 */ /* 0x000e760000000000 */
[----:B-1----:R1:W2:Y:S01]  /*0320*/  SYNCS.EXCH.64 URZ, [UR10+0x2a050], UR6 ;  /* 0x02a050060a3f75b2 */ /* 0x0022a20008000100 */
[----:B------:R1:W3:Y:S01]  /*0330*/  SYNCS.EXCH.64 URZ, [UR10+0x2a060], UR8 ;  /* 0x02a060080a3f75b2 */ /* 0x0002e20008000100 */
[----:B------:R1:W4:Y:S01]  /*0340*/  SYNCS.EXCH.64 URZ, [UR10+0x2a058], UR6 ;  /* 0x02a058060a3f75b2 */ /* 0x0003220008000100 */
[----:B------:R1:W1:Y:S01]  /*0350*/  SYNCS.EXCH.64 URZ, [UR10+0x2a068], UR8 ;  /* 0x02a068080a3f75b2 */ /* 0x0002620008000100 */
[----:B------:R-:W-:Y:S01]  /*0360*/  NOP ;  /* 0x0000000000007918 */ /* 0x000fe20000000000 */
.L_x_2:
[----:B------:R-:W5:Y:S01]  /*0370*/  SHFL.IDX PT, R3, R2, RZ, 0x1f ;  /* 0x00001fff02037589 */ /* 0x000f6200000e0000 */
[----:B------:R-:W-:Y:S01]  /*0380*/  NOP ;  /* 0x0000000000007918 */ /* 0x000fe20000000000 */
[----:B-----5:R-:W-:-:S13]  /*0390*/  ISETP.NE.AND P0, PT, R3, RZ, PT ;  /* 0x000000ff0300720c */ /* 0x020fda0003f05270 */
[----:B------:R-:W-:Y:S05]  /*03a0*/  @P0 BRA `(.L_x_3) ;  /* 0x0000000000600947 */ /* 0x000fea0003800000 */
[----:B-1----:R-:W1:Y:S01]  /*03b0*/  S2UR UR7, SR_CgaCtaId ;  /* 0x00000000000779c3 */ /* 0x002e620000008800 */
[----:B------:R-:W-:Y:S01]  /*03c0*/  UMOV UR6, 0x400 ;  /* 0x0000040000067882 */ /* 0x000fe20000000000 */
[----:B------:R-:W-:Y:S01]  /*03d0*/  UMOV UR8, 0x1 ;  /* 0x0000000100087882 */ /* 0x000fe20000000000 */
[----:B------:R-:W-:Y:S01]  /*03e0*/  UMOV UR11, 0x100 ;  /* 0x00000100000b7882 */ /* 0x000fe20000000000 */
[----:B------:R-:W-:-:S04]  /*03f0*/  UIADD3 UR8, -UR8, 0x100000, URZ ;  /* 0x0010000008087890 */ /* 0x000fc8000fffe13f */
[----:B------:R-:W-:Y:S02]  /*0400*/  USHF.L.U32 UR9, UR8, 0xb, URZ ;  /* 0x0000000b08097899 */ /* 0x000fe4000800063f */
[----:B------:R-:W-:Y:S01]  /*0410*/  USHF.L.U32 UR8, UR8, 0x1, URZ ;  /* 0x0000000108087899 */ /* 0x000fe2000800063f */
[----:B------:R-:W-:Y:S01]  /*0420*/  ELECT P0, URZ, PT ;  /* 0x00000000003f782f */ /* 0x000fe20003800000 */
[----:B-1----:R-:W-:Y:S02]  /*0430*/  ULEA UR10, UR7, UR6, 0x18 ;  /* 0x00000006070a7291 */ /* 0x002fe4000f8ec03f */
[----:B------:R-:W-:-:S04]  /*0440*/  UIADD3 UR6, -UR11, 0x100000, URZ ;  /* 0x001000000b067890 */ /* 0x000fc8000fffe13f */
[----:B------:R-:W-:Y:S02]  /*0450*/  USHF.L.U32 UR7, UR6, 0xb, URZ ;  /* 0x0000000b06077899 */ /* 0x000fe4000800063f */
[----:B------:R-:W-:Y:S01]  /*0460*/  USHF.L.U32 UR6, UR6, 0x1, URZ ;  /* 0x0000000106067899 */ /* 0x000fe2000800063f */
[----:B------:R-:W1:Y:S03]  /*0470*/  FENCE.VIEW.ASYNC.S ;  /* 0x00000000000073c6 */ /* 0x000e660000000000 */
[----:B-1----:R1:W1:Y:S08]  /*0480*/  SYNCS.EXCH.64 URZ, [UR10+0x2a000], UR8 ;  /* 0x02a000080a3f75b2 */ /* 0x0022700008000100 */
[----:B------:R1:W1:Y:S01]  /*0490*/  SYNCS.EXCH.64 URZ, [UR10+0x2a028], UR6 ;  /* 0x02a028060a3f75b2 */ /* 0x0002620008000100 */
        /* <DEDUP_REMOVED lines=8> */
[----:B------:R-:W-:Y:S01]  /*0520*/  NOP ;  /* 0x0000000000007918 */ /* 0x000fe20000000000 */
.L_x_3:
        /* <DEDUP_REMOVED lines=21> */
[----:B------:R-:W-:Y:S01]  /*0680*/  NOP ;  /* 0x0000000000007918 */ /* 0x000fe20000000000 */
.L_x_4:
[----:B------:R-:W5:Y:S01]  /*0690*/  SHFL.IDX PT, R3, R2, RZ, 0x1f ;  /* 0x00001fff02037589 */ /* 0x000f6200000e0000 */
[----:B------:R-:W-:Y:S01]  /*06a0*/  ELECT P0, URZ, PT ;  /* 0x00000000003f782f */ /* 0x000fe20003800000 */
[----:B------:R-:W-:Y:S01]  /*06b0*/  NOP ;  /* 0x0000000000007918 */ /* 0x000fe20000000000 */
[----:B-1----:R-:W-:Y:S02]  /*06c0*/  UMOV UR6, 0x80 ;  /* 0x0000008000067882 */ /* 0x002fe40000000000 */
[C---:B-----5:R-:W-:Y:S02]  /*06d0*/  ISETP.NE.OR P0, PT, R3.reuse, RZ, !P0 ;  /* 0x000000ff0300720c */ /* 0x060fe40004705670 */
[----:B------:R-:W-:-:S11]  /*06e0*/  ISETP.NE.AND P2, PT, R3, RZ, PT ;  /* 0x000000ff0300720c */ /* 0x000fd60003f45270 */
[----:B------:R-:W-:Y:S01]  /*06f0*/  VOTEU.ALL UP0, P0 ;  /* 0x00000000003f7886 */ /* 0x000fe20000000000 */
[----:B------:R-:W-:Y:S01]  /*0700*/  VOTEU.ALL UP2, P0 ;  /* 0x00000000003f7886 */ /* 0x000fe20000040000 */
[----:B------:R-:W-:Y:S01]  /*0710*/  VOTEU.ALL UP3, P0 ;  /* 0x00000000003f7886 */ /* 0x000fe20000060000 */
[----:B------:R-:W-:Y:S02]  /*0720*/  VOTEU.ALL UP4, P0 ;  /* 0x00000000003f7886 */ /* 0x000fe40000080000 */
[----:B------:R-:W1:Y:S01]  /*0730*/  @!UP0 S2UR UR9, SR_CgaCtaId ;  /* 0x00000000000989c3 */ /* 0x000e620000008800 */
[----:B------:R-:W-:Y:S01]  /*0740*/  @!UP0 UMOV UR8, 0x400 ;  /* 0x0000040000088882 */ /* 0x000fe20000000000 */
[----:B------:R-:W-:-:S04]  /*0750*/  @!UP0 UIADD3 UR6, -UR6, 0x100000, URZ ;  /* 0x0010000006068890 */ /* 0x000fc8000fffe13f */
[----:B------:R-:W-:Y:S02]  /*0760*/  @!UP0 USHF.L.U32 UR7, UR6, 0xb, URZ ;  /* 0x0000000b06078899 */ /* 0x000fe4000800063f */
[----:B------:R-:W-:Y:S02]  /*0770*/  @!UP0 USHF.L.U32 UR6, UR6, 0x1, URZ ;  /* 0x0000000106068899 */ /* 0x000fe4000800063f */
[----:B-1----:R-:W-:Y:S01]  /*0780*/  @!UP0 ULEA UR8, UR9, UR8, 0x18 ;  /* 0x0000000809088291 */ /* 0x002fe2000f8ec03f */
[----:B------:R-:W-:Y:S01]  /*0790*/  VOTEU.ALL UP0, P0 ;  /* 0x00000000003f7886 */ /* 0x000fe20000000000 */
[----:B------:R-:W1:Y:S10]  /*07a0*/  FENCE.VIEW.ASYNC.S ;  /* 0x00000000000073c6 */ /* 0x000e740000000000 */
[----:B-1----:R1:W1:Y:S01]  /*07b0*/  @!UP0 SYNCS.EXCH.64 URZ, [UR8+0x2a090], UR6 ;  /* 0x02a09006083f85b2 */ /* 0x0022620008000100 */
[----:B------:R1:W1:Y:S01]  /*07c0*/  @!UP2 SYNCS.EXCH.64 URZ, [UR8+0x2a098], UR6 ;  /* 0x02a09806083fa5b2 */ /* 0x0002620008000100 */
[----:B------:R1:W1:Y:S01]  /*07d0*/  @!UP3 SYNCS.EXCH.64 URZ, [UR8+0x2a0a0], UR6 ;  /* 0x02a0a006083fb5b2 */ /* 0x0002620008000100 */
[----:B------:R1:W1:Y:S01]  /*07e0*/  @!UP4 SYNCS.EXCH.64 URZ, [UR8+0x2a0a8], UR6 ;  /* 0x02a0a806083fc5b2 */ /* 0x0002620008000100 */
[----:B------:R-:W-:Y:S01]  /*07f0*/  NOP ;  /* 0x0000000000007918 */ /* 0x000fe20000000000 */
[----:B------:R-:W-:Y:S05]  /*0800*/  @P2 BRA `(.L_x_5) ;  /* 0x0000000000582947 */ /* 0x000fea0003800000 */
[----:B-1----:R-:W1:Y:S01]  /*0810*/  S2UR UR7, SR_CgaCtaId ;  /* 0x00000000000779c3 */ /* 0x002e620000008800 */
[----:B------:R-:W-:Y:S01]  /*0820*/  UMOV UR6, 0x400 ;  /* 0x0000040000067882 */ /* 0x000fe20000000000 */
[----:B------:R-:W-:Y:S01]  /*0830*/  UMOV UR8, 0x20 ;  /* 0x0000002000087882 */ /* 0x000fe20000000000 */
[----:B------:R-:W-:Y:S01]  /*0840*/  UMOV UR9, 0x80 ;  /* 0x0000008000097882 */ /* 0x000fe20000000000 */
[----:B------:R-:W-:Y:S01]  /*0850*/  ELECT P0, URZ, PT ;  /* 0x00000000003f782f */ /* 0x000fe20003800000 */
[----:B-1----:R-:W-:Y:S02]  /*0860*/  ULEA UR10, UR7, UR6, 0x18 ;  /* 0x00000006070a7291 */ /* 0x002fe4000f8ec03f */
[----:B------:R-:W-:-:S04]  /*0870*/  UIADD3 UR6, -UR8, 0x100000, URZ ;  /* 0x0010000008067890 */ /* 0x000fc8000fffe13f */
[----:B------:R-:W-:Y:S02]  /*0880*/  USHF.L.U32 UR7, UR6, 0xb, URZ ;  /* 0x0000000b06077899 */ /* 0x000fe4000800063f */
[----:B------:R-:W-:Y:S02]  /*0890*/  USHF.L.U32 UR6, UR6, 0x1, URZ ;  /* 0x0000000106067899 */ /* 0x000fe4000800063f */
        /* <DEDUP_REMOVED lines=13> */
.L_x_5:
[----:B------:R-:W-:Y:S01]  /*0970*/  ISETP.NE.AND P0, PT, RZ, UR37, PT ;  /* 0x00000025ff007c0c */ /* 0x000fe2000bf05270 */
[----:B------:R-:W-:Y:S01]  /*0980*/  NOP ;  /* 0x0000000000007918 */ /* 0x000fe20000000000 */
[----:B------:R-:W-:Y:S01]  /*0990*/  MOV R2, UR5 ;  /* 0x0000000500027c02 */ /* 0x000fe20008000f00 */
[----:B-1234-:R-:W-:Y:S03]  /*09a0*/  BAR.SYNC.DEFER_BLOCKING 0x0 ;  /* 0x0000000000007b1d */ /* 0x01efe60000010000 */
[----:B------:R-:W-:-:S07]  /*09b0*/  ISETP.EQ.AND P2, PT, R2, 0x1, P1 ;  /* 0x000000010200780c */ /* 0x000fce0000f42270 */
[----:B------:R-:W-:Y:S06]  /*09c0*/  @!P0 BRA `(.L_x_6) ;  /* 0x0000008c00088947 */ /* 0x000fec0003800000 */
[----:B------:R-:W-:-:S06]  /*09d0*/  UISETP.GT.U32.AND UP0, UPT, UR31, 0x3, UPT ;  /* 0x000000031f00788c */ /* 0x000fcc000bf04070 */
[----:B------:R-:W-:-:S13]  /*09e0*/  PLOP3.LUT P0, PT, PT, PT, UP0, 0x80, 0x0 ;  /* 0x000000000000781c */ /* 0x000fda0003f0f008 */
[----:B------:R-:W-:Y:S05]  /*09f0*/  @P0 EXIT ;  /* 0x000000000000094d */ /* 0x000fea0003800000 */
.L_x_7:
[----:B------:R-:W-:-:S08]  /*0a00*/  NOP ;  /* 0x0000000000007918 */ /* 0x000fd00000000000 */
[----:B------:R-:W1:Y:S02]  /*0a10*/  USETMAXREG.TRY_ALLOC.CTAPOOL UP0, 0xf0 ;  /* 0x000000f0000079c8 */ /* 0x000e640008000600 */
[----:B-1----:R-:W-:-:S13]  /*0a20*/  PLOP3.LUT P0, PT, PT, PT, UP0, 0x80, 0x0 ;  /* 0x000000000000781c */ /* 0x002fda0003f0f008 */
[----:B------:R-:W-:Y:S05]  /*0a30*/  @!P0 BRA `(.L_x_7) ;  /* 0xfffffffc00f08947 */ /* 0x000fea000383ffff */
[----:B------:R-:W-:Y:S01]  /*0a40*/  UISETP.NE.AND UP0, UPT, UR37, 0x1, UPT ;  /* 0x000000012500788c */ /* 0x000fe2000bf05270 */
[----:B------:R-:W1:Y:S01]  /*0a50*/  S2UR UR7, SR_CTAID.X ;  /* 0x00000000000779c3 */ /* 0x000e620000002500 */
[----:B------:R-:W-:Y:S01]  /*0a60*/  UMOV UR5, URZ ;  /* 0x0000003f00057c82 */ /* 0x000fe20008000000 */
[----:B------:R-:W-:-:S03]  /*0a70*/  UMOV UR52, URZ ;  /* 0x0000003f00347c82 */ /* 0x000fc60008000000 */
[----:B------:R-:W-:-:S13]  /*0a80*/  PLOP3.LUT P0, PT, PT, PT, UP0, 0x80, 0x0 ;  /* 0x000000000000781c */ /* 0x000fda0003f0f008 */
[----:B------:R-:W-:Y:S05]  /*0a90*/  @!P0 BRA `(.L_x_8) ;  /* 0x00000000003c8947 */ /* 0x000fea0003800000 */
[----:B------:R-:W-:Y:S01]  /*0aa0*/  UISETP.NE.AND UP0, UPT, UR37, 0x2, UPT ;  /* 0x000000022500788c */ /* 0x000fe2000bf05270 */
[----:B------:R-:W-:-:S05]  /*0ab0*/  UMOV UR52, 0x1 ;  /* 0x0000000100347882 */ /* 0x000fca0000000000 */
[----:B------:R-:W-:-:S13]  /*0ac0*/  PLOP3.LUT P1, PT, PT, PT, UP0, 0x80, 0x0 ;  /* 0x000000000000781c */ /* 0x000fda0003f2f008 */
[----:B------:R-:W-:Y:S05]  /*0ad0*/  @!P1 BRA `(.L_x_8) ;  /* 0x00000000002c9947 */ /* 0x000fea0003800000 */
[----:B------:R-:W-:-:S06]  /*0ae0*/  UISETP.NE.AND UP0, UPT, UR37, 0x3, UPT ;  /* 0x000000032500788c */ /* 0x000fcc000bf05270 */
[----:B------:R-:W-:-:S13]  /*0af0*/  PLOP3.LUT P1, PT, PT, PT, UP0, 0x80, 0x0 ;  /* 0x000000000000781c */ /* 0x000fda0003f2f008 */
[----:B------:R-:W-:Y:S05]  /*0b00*/  @!P1 BRA `(.L_x_9) ;  /* 0x0000000000189947 */ /* 0x000fea0003800000 */
[----:B------:R-:W-:-:S11]  /*0b10*/  UISETP.NE.AND UP0, UPT, UR37, 0x4, UPT ;  /* 0x000000042500788c */ /* 0x000fd6000bf05270 */
[----:B------:R-:W-:Y:S01]  /*0b20*/  @!UP0 UMOV UR5, 0x1 ;  /* 0x0000000100058882 */ /* 0x000fe20000000000 */
[----:B------:R-:W-:Y:S01]  /*0b30*/  @!UP0 UMOV UR52, 0x1 ;  /* 0x0000000100348882 */ /* 0x000fe20000000000 */
[----:B------:R-:W-:Y:S01]  /*0b40*/  @UP0 UMOV UR5, URZ ;  /* 0x0000003f00050c82 */ /* 0x000fe20008000000 */
[----:B------:R-:W-:Y:S01]  /*0b50*/  @UP0 UMOV UR52, URZ ;  /* 0x0000003f00340c82 */ /* 0x000fe20008000000 */
[----:B------:R-:W-:Y:S05]  /*0b60*/  BRA `(.L_x_8) ;  /* 0x0000000000087947 */ /* 0x000fea0003800000 */
.L_x_9:
[----:B------:R-:W-:Y:S01]  /*0b70*/  UMOV UR5, 0x1 ;  /* 0x0000000100057882 */ /* 0x000fe20000000000 */
[----:B------:R-:W-:-:S05]  /*0b80*/  UMOV UR52, URZ ;  /* 0x0000003f00347c82 */ /* 0x000fca0008000000 */
.L_x_8:
[----:B------:R-:W-:Y:S05]  /*0b90*/  @!P0 BRA `(.L_x_10) ;  /* 0x00000000003c8947 */ /* 0x000fea0003800000 */
[----:B------:R-:W-:-:S06]  /*0ba0*/  UISETP.NE.AND UP0, UPT, UR37, 0x2, UPT ;  /* 0x000000022500788c */ /* 0x000fcc000bf05270 */
[----:B------:R-:W-:-:S13]  /*0bb0*/  PLOP3.LUT P0, PT, PT, PT, UP0, 0x80, 0x0 ;  /* 0x000000000000781c */ /* 0x000fda0003f0f008 */
[----:B------:R-:W-:Y:S05]  /*0bc0*/  @!P0 BRA `(.L_x_11) ;  /* 0x0000000000288947 */ /* 0x000fea0003800000 */
[----:B------:R-:W-:-:S06]  /*0bd0*/  UISETP.NE.AND UP0, UPT, UR37, 0x3, UPT ;  /* 0x000000032500788c */ /* 0x000fcc000bf05270 */
[----:B------:R-:W-:-:S13]  /*0be0*/  PLOP3.LUT P0, PT, PT, PT, UP0, 0x80, 0x0 ;  /* 0x000000000000781c */ /* 0x000fda0003f0f008 */
[----:B------:R-:W-:Y:S05]  /*0bf0*/  @!P0 BRA `(.L_x_12) ;  /* 0x0000000000148947 */ /* 0x000fea0003800000 */
[----:B------:R-:W-:-:S06]  /*0c00*/  UISETP.NE.AND UP0, UPT, UR37, 0x4, UPT ;  /* 0x000000042500788c */ /* 0x000fcc000bf05270 */
[----:B------:R-:W-:-:S13]  /*0c10*/  PLOP3.LUT P0, PT, PT, PT, UP0, 0x80, 0x0 ;  /* 0x000000000000781c */ /* 0x000fda0003f0f008 */
[----:B------:R-:W-:Y:S05]  /*0c20*/  @P0 BRA `(.L_x_13) ;  /* 0x00000000001c0947 */ /* 0x000fea0003800000 */
[----:B-1----:R-:W-:Y:S01]  /*0c30*/  ULEA UR7, UR7, 0x3, 0x1 ;  /* 0x0000000307077891 */ /* 0x002fe2000f8e083f */
[----:B------:R-:W-:Y:S11]  /*0c40*/  BRA `(.L_x_13) ;  /* 0x0000000000147947 */ /* 0x000ff60003800000 */
.L_x_12:
[----:B-1----:R-:W-:Y:S01]  /*0c50*/  ULEA UR7, UR7, 0x2, 0x1 ;  /* 0x0000000207077891 */ /* 0x002fe2000f8e083f */
[----:B------:R-:W-:Y:S11]  /*0c60*/  BRA `(.L_x_13) ;  /* 0x00000000000c7947 */ /* 0x000ff60003800000 */
.L_x_11:
[----:B-1----:R-:W-:Y:S01]  /*0c70*/  ULEA UR7, UR7, 0x1, 0x1 ;  /* 0x0000000107077891 */ /* 0x002fe2000f8e083f */
[----:B------:R-:W-:Y:S11]  /*0c80*/  BRA `(.L_x_13) ;  /* 0x0000000000047947 */ /* 0x000ff60003800000 */
.L_x_10:
[----:B-1----:R-:W-:-:S12]  /*0c90*/  USHF.L.U32 UR7, UR7, 0x1, URZ ;  /* 0x0000000107077899 */ /* 0x002fd8000800063f */
.L_x_13:
[----:B------:R-:W-:-:S04]  /*0ca0*/  ULOP3.LUT UR6, UR4, 0x1, URZ, 0xfc, !UPT ;  /* 0x0000000104067892 */ /* 0x000fc8000f8efc3f */
[----:B------:R-:W-:-:S06]  /*0cb0*/  UISETP.NE.AND UP0, UPT, UR6, 0x3, UPT ;  /* 0x000000030600788c */ /* 0x000fcc000bf05270 */
[----:B------:R-:W-:-:S13]  /*0cc0*/  PLOP3.LUT P0, PT, PT, PT, UP0, 0x80, 0x0 ;  /* 0x000000000000781c */ /* 0x000fda0003f0f008 */
[----:B------:R-:W-:Y:S05]  /*0cd0*/  @!P0 BRA `(.L_x_14) ;  /* 0x0000000000048947 */ /* 0x000fea0003800000 */
[----:B-1----:R-:W-:Y:S01]  /*0ce0*/  BPT.TRAP 0x1 ;  /* 0x000000040000795c */ /* 0x002fe20000300000 */
.L_x_14:
[----:B------:R-:W2:Y:S01]  /*0cf0*/  S2UR UR6, SR_CgaCtaId ;  /* 0x00000000000679c3 */ /* 0x000ea20000008800 */
[----:B------:R-:W-:Y:S01]  /*0d00*/  UMOV UR36, 0x400 ;  /* 0x0000040000247882 */ /* 0x000fe20000000000 */
[----:B------:R-:W-:Y:S02]  /*0d10*/  MOV R2, UR5 ;  /* 0x0000000500027c02 */ /* 0x000fe40008000f00 */
[----:B------:R-:W-:Y:S02]  /*0d20*/  SHF.R.S32.HI R3, RZ, 0x1f, R0 ;  /* 0x0000001fff037819 */ /* 0x000fe40000011400 */
[----:B------:R-:W-:Y:S02]  /*0d30*/  SHF.L.U32 R2, R2, 0x1f, RZ ;  /* 0x0000001f02027819 */ /* 0x000fe400000006ff */
[----:B------:R-:W-:-:S04]  /*0d40*/  LEA.HI R3, R3, R0, RZ, 0x7 ;  /* 0x0000000003037211 */ /* 0x000fc800078f38ff */
[----:B------:R-:W-:-:S04]  /*0d50*/  LOP3.LUT R3, R3, 0xffffff80, RZ, 0xc0, !PT ;  /* 0xffffff8003037812 */ /* 0x000fc800078ec0ff */
[----:B------:R-:W-:-:S04]  /*0d60*/  IADD3 R3, -R3, R0, RZ ;  /* 0x0000000003037210 */ /* 0x000fc80007ffe1ff */
[----:B------:R-:W-:Y:S01]  /*0d70*/  SHF.R.S32.HI R0, RZ, 0x1f, R3 ;  /* 0x0000001fff007819 */ /* 0x000fe20000011403 */
[----:B--2---:R-:W-:-:S03]  /*0d80*/  ULEA UR36, UR6, UR36, 0x18 ;  /* 0x0000002406247291 */ /* 0x004fc6000f8ec03f */
[----:B------:R-:W-:Y:S01]  /*0d90*/  LEA.HI R0, R0, R3, RZ, 0x2 ;  /* 0x0000000300007211 */ /* 0x000fe200078f10ff */
[----:B------:R-:W-:-:S03]  /*0da0*/  ULEA UR6, UR52, UR36, 0x3 ;  /* 0x0000002434067291 */ /* 0x000fc6000f8e183f */
[----:B------:R-:W-:-:S04]  /*0db0*/  LOP3.LUT R0, R0, 0x7ffffffc, RZ, 0xc0, !PT ;  /* 0x7ffffffc00007812 */ /* 0x000fc800078ec0ff */
[----:B------:R-:W-:Y:S02]  /*0dc0*/  IADD3 R0, R3, -R0, RZ ;  /* 0x8000000003007210 */ /* 0x000fe40007ffe0ff */
[----:B------:R-:W2:Y:S02]  /*0dd0*/  SYNCS.PHASECHK.TRANS64.TRYWAIT P1, [UR6+0x2a050], R2 ;  /* 0x02a05002ff0075a7 */ /* 0x000ea40008020146 */
[----:B--2---:R-:W-:Y:S05]  /*0de0*/  @!P1 BRA `(.L_x_15) ;  /* 0x0000009c00549947 */ /* 0x004fea0003800000 */
.L_x_109:
[----:B------:R-:W-:Y:S01]  /*0df0*/  SHF.L.U32 R0, R0, 0x1, RZ ;  /* 0x0000000100007819 */ /* 0x000fe200000006ff */
[----:B------:R-:W-:Y:S06]  /*0e00*/  @!P0 BRA `(.L_x_16) ;  /* 0x0000000000048947 */ /* 0x000fec0003800000 */
[----:B-1----:R-:W-:Y:S01]  /*0e10*/  BPT.TRAP 0x1 ;  /* 0x000000040000795c */ /* 0x002fe20000300000 */
.L_x_16:
[----:B------:R-:W-:Y:S01]  /*0e20*/  SHF.L.U32 R7, RZ, 0x1f, RZ ;  /* 0x0000001fff077819 */ /* 0x000fe200000006ff */
[----:B------:R-:W-:Y:S01]  /*0e30*/  UIADD3 UR30, UR36, 0x2a090, URZ ;  /* 0x0002a090241e7890 */ /* 0x000fe2000fffe03f */
[----:B------:R-:W-:Y:S02]  /*0e40*/  ISETP.NE.AND P2, PT, RZ, UR31, PT ;  /* 0x0000001fff007c0c */ /* 0x000fe4000bf45270 */
[----:B------:R-:W3:Y:S02]  /*0e50*/  SYNCS.PHASECHK.TRANS64.TRYWAIT P1, [UR36+0x2a000], R7 ;  /* 0x02a00007ff0075a7 */ /* 0x000ee40008020164 */
[----:B---3--:R-:W-:Y:S09]  /*0e60*/  @!P1 BRA `(.L_x_17) ;  /* 0x0000009c004c9947 */ /* 0x008ff20003800000 */
.L_x_110:
[----:B------:R-:W-:Y:S01]  /*0e70*/  ULEA UR5, UR37, UR30, 0x3 ;  /* 0x0000001e25057291 */ /* 0x000fe2000f8e183f */
[----:B--2---:R-:W-:-:S04]  /*0e80*/  SEL R2, RZ, 0x1, P2 ;  /* 0x00000001ff027807 */ /* 0x004fc80001000000 */
[----:B------:R-:W-:-:S04]  /*0e90*/  SHF.L.U32 R2, R2, 0x1f, RZ ;  /* 0x0000001f02027819 */ /* 0x000fc800000006ff */
[----:B------:R-:W2:Y:S02]  /*0ea0*/  SYNCS.PHASECHK.TRANS64.TRYWAIT P1, [UR5+-0x8], R2 ;  /* 0xfffff802ff0075a7 */ /* 0x000ea40008020145 */
[----:B--2---:R-:W-:Y:S05]  /*0eb0*/  @!P1 BRA `(.L_x_18) ;  /* 0x0000009c00509947 */ /* 0x004fea0003800000 */
.L_x_111:
[----:B------:R-:W-:Y:S01]  /*0ec0*/  USHF.R.U32.HI UR6, URZ, 0x4, UR36 ;  /* 0x000000043f067899 */ /* 0x000fe20008011624 */
[----:B------:R-:W-:Y:S01]  /*0ed0*/  WARPGROUP.ARRIVE ;  /* 0x00000000000079c5 */ /* 0x000fe20000000000 */
[----:B------:R-:W-:Y:S01]  /*0ee0*/  UIADD3 UR8, UR36, 0xc000, URZ ;  /* 0x0000c00024087890 */ /* 0x000fe2000fffe03f */
[C---:B--2---:R-:W-:Y:S01]  /*0ef0*/  IADD3 R2, R0.reuse, 0x1, RZ ;  /* 0x0000000100027810 */ /* 0x044fe20007ffe0ff */
[----:B------:R-:W-:Y:S01]  /*0f00*/  ULOP3.LUT UR6, UR6, 0x3fff, URZ, 0xc0, !UPT ;  /* 0x00003fff06067892 */ /* 0x000fe2000f8ec03f */
[C---:B------:R-:W-:Y:S01]  /*0f10*/  IADD3 R3, R0.reuse, 0x8, RZ ;  /* 0x0000000800037810 */ /* 0x040fe20007ffe0ff */
[----:B------:R-:W-:Y:S01]  /*0f20*/  USHF.R.U32.HI UR8, URZ, 0x4, UR8 ;  /* 0x000000043f087899 */ /* 0x000fe20008011608 */
[C---:B------:R-:W-:Y:S01]  /*0f30*/  IADD3 R4, R0.reuse, 0x28, RZ ;  /* 0x0000002800047810 */ /* 0x040fe20007ffe0ff */
[----:B------:R-:W-:Y:S01]  /*0f40*/  ULOP3.LUT UR6, UR6, 0x10000, URZ, 0xfc, !UPT ;  /* 0x0001000006067892 */ /* 0x000fe2000f8efc3f */
[----:B------:R-:W-:Y:S01]  /*0f50*/  IADD3 R5, R0, 0x30, RZ ;  /* 0x0000003000057810 */ /* 0x000fe20007ffe0ff */
[----:B------:R-:W-:-:S02]  /*0f60*/  ULOP3.LUT UR38, UR8, 0x3fff, URZ, 0xc0, !UPT ;  /* 0x00003fff08267892 */ /* 0x000fc4000f8ec03f */
[----:B------:R-:W-:Y:S02]  /*0f70*/  UIMAD UR52, UR52, 0x600, UR6 ;  /* 0x00000600343478a4 */ /* 0x000fe4000f8e0206 */
[----:B------:R-:W-:Y:S01]  /*0f80*/  ULOP3.LUT UR6, UR38, 0x10000, URZ, 0xfc, !UPT ;  /* 0x0001000026067892 */ /* 0x000fe2000f8efc3f */
[----:B------:R-:W-:Y:S01]  /*0f90*/  UMOV UR53, 0x40000040 ;  /* 0x4000004000357882 */ /* 0x000fe20000000000 */
[----:B------:R-:W-:Y:S01]  /*0fa0*/  UMOV UR11, 0x40000040 ;  /* 0x40000040000b7882 */ /* 0x000fe20000000000 */
[----:B------:R-:W-:Y:S02]  /*0fb0*/  UMOV UR9, UR53 ;  /* 0x0000003500097c82 */ /* 0x000fe40008000000 */
[----:B------:R-:W-:Y:S01]  /*0fc0*/  UMOV UR8, UR52 ;  /* 0x0000003400087c82 */ /* 0x000fe20008000000 */
[----:B------:R-:W-:Y:S01]  /*0fd0*/  UIADD3 UR48, UR52, 0x2, URZ ;  /* 0x0000000234307890 */ /* 0x000fe2000fffe03f */
[----:B------:R-:W-:Y:S01]  /*0fe0*/  UMOV UR10, UR6 ;  /* 0x00000006000a7c82 */ /* 0x000fe20008000000 */
[----:B------:R-:W-:Y:S01]  /*0ff0*/  UIADD3 UR50, UR6, 0x2, URZ ;  /* 0x0000000206327890 */ /* 0x000fe2000fffe03f */
[----:B------:R-:W-:Y:S01]  /*1000*/  HGMMA.64x64x16.F32.BF16 R24, gdesc[UR8], RZ, !UPT, gsb0 ;  /* 0x00e00000081879f0 */ /* 0x000fe2000c0018ff */
[----:B------:R-:W-:Y:S01]  /*1010*/  UMOV UR49, 0x40000040 ;  /* 0x4000004000317882 */ /* 0x000fe20000000000 */
[----:B------:R-:W-:Y:S01]  /*1020*/  UMOV UR51, 0x40000040 ;  /* 0x4000004000337882 */ /* 0x000fe20000000000 */
[----:B------:R-:W-:-:S02]  /*1030*/  UIADD3 UR44, UR52, 0x4, URZ ;  /* 0x00000004342c7890 */ /* 0x000fc4000fffe03f */
[----:B------:R-:W-:Y:S01]  /*1040*/  UIADD3 UR46, UR6, 0x4, URZ ;  /* 0x00000004062e7890 */ /* 0x000fe2000fffe03f */
[----:B------:R-:W-:Y:S01]  /*1050*/  UMOV UR45, 0x40000040 ;  /* 0x40000040002d7882 */ /* 0x000fe20000000000 */
[----:B------:R-:W-:Y:S01]  /*1060*/  UMOV UR47, 0x40000040 ;  /* 0x40000040002f7882 */ /* 0x000fe20000000000 */
[----:B------:R-:W-:Y:S02]  /*1070*/  UIADD3 UR40, UR52, 0x6, URZ ;  /* 0x0000000634287890 */ /* 0x000fe4000fffe03f */
[----:B------:R-:W-:Y:S01]  /*1080*/  UIADD3 UR42, UR6, 0x6, URZ ;  /* 0x00000006062a7890 */ /* 0x000fe2000fffe03f */
[----:B------:R-:W-:Y:S01]  /*1090*/  UMOV UR41, 0x40000040 ;  /* 0x4000004000297882 */ /* 0x000fe20000000000 */
[----:B------:R-:W-:Y:S01]  /*10a0*/  UMOV UR43, 0x40000040 ;  /* 0x40000040002b7882 */ /* 0x000fe20000000000 */
[----:B------:R-:W-:Y:S02]  /*10b0*/  UIADD3 UR32, UR52, 0x200, URZ ;  /* 0x0000020034207890 */ /* 0x000fe4000fffe03f */
[----:B------:R-:W-:Y:S01]  /*10c0*/  UIADD3 UR34, UR6, 0x200, URZ ;  /* 0x0000020006227890 */ /* 0x000fe2000fffe03f */
[----:B------:R-:W-:Y:S01]  /*10d0*/  UMOV UR33, 0x40000040 ;  /* 0x4000004000217882 */ /* 0x000fe20000000000 */
[----:B------:R-:W-:Y:S01]  /*10e0*/  UMOV UR35, 0x40000040 ;  /* 0x4000004000237882 */ /* 0x000fe20000000000 */
[----:B------:R-:W-:-:S02]  /*10f0*/  UIADD3 UR28, UR52, 0x202, URZ ;  /* 0x00000202341c7890 */ /* 0x000fc4000fffe03f */
[----:B------:R-:W-:Y:S01]  /*1100*/  UIADD3 UR10, UR6, 0x202, URZ ;  /* 0x00000202060a7890 */ /* 0x000fe2000fffe03f */
[----:B------:R-:W-:Y:S01]  /*1110*/  UMOV UR29, 0x40000040 ;  /* 0x40000040001d7882 */ /* 0x000fe20000000000 */
[----:B------:R-:W-:Y:S01]  /*1120*/  UMOV UR11, 0x40000040 ;  /* 0x40000040000b7882 */ /* 0x000fe20000000000 */
[----:B------:R-:W-:Y:S02]  /*1130*/  UMOV UR9, UR29 ;  /* 0x0000001d00097c82 */ /* 0x000fe40008000000 */
[----:B------:R-:W-:Y:S01]  /*1140*/  UMOV UR8, UR28 ;  /* 0x0000001c00087c82 */ /* 0x000fe20008000000 */
        /* <DEDUP_REMOVED lines=20> */
[----:B------:R-:W-:-:S04]  /*1290*/  USHF.L.U32 UR31, UR31, 0x3, URZ ;  /* 0x000000031f1f7899 */ /* 0x000fc8000800063f */
[----:B------:R-:W-:Y:S01]  /*12a0*/  ULOP3.LUT UR31, UR31, 0x8, URZ, 0xc, !UPT ;  /* 0x000000081f1f7892 */ /* 0x000fe2000f8e0c3f */
[----:B------:R-:W-:Y:S02]  /*12b0*/  WARPGROUP.DEPBAR.LE gsb0, 0x0 ;  /* 0x00008000000079c5 */ /* 0x000fe40000010000 */
[----:B------:R-:W-:-:S06]  /*12c0*/  WARPGROUP.ARRIVE ;  /* 0x00000000000079c5 */ /* 0x000fcc0000000000 */
[----:B------:R-:W-:Y:S03]  /*12d0*/  HGMMA.64x64x16.F32.BF16 R24, gdesc[UR48], R24, gsb0 ;  /* 0x00e00000301879f0 */ /* 0x000fe60008001818 */
        /* <DEDUP_REMOVED lines=11> */
[----:B------:R-:W-:Y:S01]  /*1390*/  HGMMA.64x64x16.F32.BF16 R24, gdesc[UR8], R24, gsb0 ;  /* 0x00e00000081879f0 */ /* 0x000fe20008001818 */
[----:B------:R-:W-:Y:S02]  /*13a0*/  UIADD3 UR8, UR52, 0x404, URZ ;  /* 0x0000040434087890 */ /* 0x000fe4000fffe03f */
[----:B------:R-:W-:Y:S01]  /*13b0*/  UIADD3 UR10, UR6, 0x404, URZ ;  /* 0x00000404060a7890 */ /* 0x000fe2000fffe03f */
[----:B------:R-:W-:Y:S01]  /*13c0*/  UMOV UR9, 0x40000040 ;  /* 0x4000004000097882 */ /* 0x000fe20000000000 */
[----:B------:R-:W-:Y:S01]  /*13d0*/  UMOV UR11, 0x40000040 ;  /* 0x40000040000b7882 */ /* 0x000fe20000000000 */
        /* <DEDUP_REMOVED lines=15> */
[----:B------:R-:W-:Y:S01]  /*14d0*/  ULDC UR10, c[0x0][0x28c] ;  /* 0x0000a300000a7ab9 */ /* 0x000fe20000000800 */
[----:B------:R-:W-:Y:S01]  /*14e0*/  ULDC UR11, c[0x0][0x28c] ;  /* 0x0000a300000b7ab9 */ /* 0x000fe20000000800 */
[----:B------:R-:W-:Y:S01]  /*14f0*/  ISETP.GE.AND P2, PT, R2, UR10, PT ;  /* 0x0000000a02007c0c */ /* 0x000fe2000bf46270 */
[----:B------:R-:W-:Y:S01]  /*1500*/  ULDC UR10, c[0x0][0x28c] ;  /* 0x0000a300000a7ab9 */ /* 0x000fe20000000800 */
[----:B------:R-:W-:Y:S02]  /*1510*/  IADD3 R2, R0, 0x9, RZ ;  /* 0x0000000900027810 */ /* 0x000fe40007ffe0ff */
[----:B------:R-:W-:Y:S01]  /*1520*/  ISETP.GE.AND P3, PT, R3, UR11, PT ;  /* 0x0000000b03007c0c */ /* 0x000fe2000bf66270 */
[----:B------:R-:W-:Y:S01]  /*1530*/  ULDC UR11, c[0x0][0x28c] ;  /* 0x0000a300000b7ab9 */ /* 0x000fe20000000800 */
[----:B------:R-:W-:Y:S01]  /*1540*/  ISETP.GE.AND P4, PT, R2, UR10, PT ;  /* 0x0000000a02007c0c */ /* 0x000fe2000bf86270 */
[----:B------:R-:W-:Y:S01]  /*1550*/  ULDC UR10, c[0x0][0x28c] ;  /* 0x0000a300000a7ab9 */ /* 0x000fe20000000800 */
[----:B------:R-:W-:-:S02]  /*1560*/  IADD3 R2, R0, 0x11, RZ ;  /* 0x0000001100027810 */ /* 0x000fc40007ffe0ff */
[----:B------:R-:W-:Y:S02]  /*1570*/  IADD3 R3, R0, 0x10, RZ ;  /* 0x0000001000037810 */ /* 0x000fe40007ffe0ff */
[----:B------:R-:W-:Y:S01]  /*1580*/  ISETP.GE.AND P6, PT, R2, UR10, PT ;  /* 0x0000000a02007c0c */ /* 0x000fe2000bfc6270 */
[----:B------:R-:W-:Y:S01]  /*1590*/  ULDC UR10, c[0x0][0x28c] ;  /* 0x0000a300000a7ab9 */ /* 0x000fe20000000800 */
[C---:B------:R-:W-:Y:S02]  /*15a0*/  IADD3 R2, R0.reuse, 0x19, RZ ;  /* 0x0000001900027810 */ /* 0x040fe40007ffe0ff */
[----:B------:R-:W-:Y:S01]  /*15b0*/  ISETP.GE.AND P5, PT, R3, UR11, PT ;  /* 0x0000000b03007c0c */ /* 0x000fe2000bfa6270 */
[----:B------:R-:W-:Y:S01]  /*15c0*/  ULDC UR11, c[0x0][0x28c] ;  /* 0x0000a300000b7ab9 */ /* 0x000fe20000000800 */
[----:B------:R-:W-:-:S04]  /*15d0*/  IADD3 R3, R0, 0x18, RZ ;  /* 0x0000001800037810 */ /* 0x000fc80007ffe0ff */
[----:B------:R-:W-:Y:S01]  /*15e0*/  ISETP.GE.AND P1, PT, R3, UR11, PT ;  /* 0x0000000b03007c0c */ /* 0x000fe2000bf26270 */
[----:B------:R-:W-:Y:S01]  /*15f0*/  ULDC UR11, c[0x0][0x28c] ;  /* 0x0000a300000b7ab9 */ /* 0x000fe20000000800 */
[----:B------:R-:W-:Y:S02]  /*1600*/  WARPGROUP.DEPBAR.LE gsb0, 0x0 ;  /* 0x00008000000079c5 */ /* 0x000fe40000010000 */
[----:B------:R-:W-:-:S06]  /*1610*/  WARPGROUP.ARRIVE ;  /* 0x00000000000079c5 */ /* 0x000fcc0000000000 */
[----:B------:R-:W-:Y:S03]  /*1620*/  HGMMA.64x64x16.F32.BF16 R24, gdesc[UR56], R24, gsb0 ;  /* 0x00e00000381879f0 */ /* 0x000fe60008001818 */
[----:B------:R-:W-:Y:S02]  /*1630*/  WARPGROUP.DEPBAR.LE gsb0, 0x0 ;  /* 0x00008000000079c5 */ /* 0x000fe40000010000 */
[----:B------:R-:W-:Y:S02]  /*1640*/  FSEL R25, R25, -INF , !P2 ;  /* 0xff80000019197808 */ /* 0x000fe40005000000 */
[----:B------:R-:W-:Y:S02]  /*1650*/  FSEL R27, R27, -INF , !P2 ;  /* 0xff8000001b1b7808 */ /* 0x000fe40005000000 */
[----:B------:R-:W-:Y:S01]  /*1660*/  ISETP.GE.AND P2, PT, R2, UR10, PT ;  /* 0x0000000a02007c0c */ /* 0x000fe2000bf46270 */
[----:B------:R-:W-:Y:S01]  /*1670*/  ULDC UR10, c[0x0][0x28c] ;  /* 0x0000a300000a7ab9 */ /* 0x000fe20000000800 */
[----:B------:R-:W-:-:S02]  /*1680*/  FSEL R28, R28, -INF , !P3 ;  /* 0xff8000001c1c7808 */ /* 0x000fc40005800000 */
[----:B------:R-:W-:Y:S02]  /*1690*/  FSEL R30, R30, -INF , !P3 ;  /* 0xff8000001e1e7808 */ /* 0x000fe40005800000 */
[C---:B------:R-:W-:Y:S01]  /*16a0*/  ISETP.GE.AND P3, PT, R0.reuse, UR10, PT ;  /* 0x0000000a00007c0c */ /* 0x040fe2000bf66270 */
[----:B------:R-:W-:Y:S01]  /*16b0*/  ULDC UR10, c[0x0][0x28c] ;  /* 0x0000a300000a7ab9 */ /* 0x000fe20000000800 */
[----:B------:R-:W-:Y:S02]  /*16c0*/  IADD3 R2, R0, 0x20, RZ ;  /* 0x0000002000027810 */ /* 0x000fe40007ffe0ff */
[----:B------:R-:W-:Y:S02]  /*16d0*/  FSEL R26, R26, -INF , !P3 ;  /* 0xff8000001a1a7808 */ /* 0x000fe40005800000 */
[----:B------:R-:W-:Y:S02]  /*16e0*/  FSEL R29, R29, -INF , !P4 ;  /* 0xff8000001d1d7808 */ /* 0x000fe40006000000 */
[----:B------:R-:W-:-:S02]  /*16f0*/  FSEL R31, R31, -INF , !P4 ;  /* 0xff8000001f1f7808 */ /* 0x000fc40006000000 */
[----:B------:R-:W-:Y:S01]  /*1700*/  ISETP.GE.AND P4, PT, R2, UR11, PT ;  /* 0x0000000b02007c0c */ /* 0x000fe2000bf86270 */
[----:B------:R-:W-:Y:S01]  /*1710*/  ULDC UR11, c[0x0][0x604] ;  /* 0x00018100000b7ab9 */ /* 0x000fe20000000800 */
[----:B------:R-:W-:Y:S02]  /*1720*/  IADD3 R2, R0, 0x21, RZ ;  /* 0x0000002100027810 */ /* 0x000fe40007ffe0ff */
[----:B------:R-:W-:Y:S02]  /*1730*/  FMNMX R3, R26, R27, !PT ;  /* 0x0000001b1a037209 */ /* 0x000fe40007800000 */
[----:B------:R-:W-:Y:S02]  /*1740*/  FSEL R32, R32, -INF , !P5 ;  /* 0xff80000020207808 */ /* 0x000fe40006800000 */
[----:B------:R-:W-:Y:S02]  /*1750*/  FSEL R34, R34, -INF , !P5 ;  /* 0xff80000022227808 */ /* 0x000fe40006800000 */
[----:B------:R-:W-:Y:S01]  /*1760*/  ISETP.GE.AND P5, PT, R2, UR10, PT ;  /* 0x0000000a02007c0c */ /* 0x000fe2000bfa6270 */
[----:B------:R-:W-:Y:S01]  /*1770*/  ULDC UR10, c[0x0][0x28c] ;  /* 0x0000a300000a7ab9 */ /* 0x000fe20000000800 */
[----:B------:R-:W-:-:S02]  /*1780*/  FMNMX R2, R30, R3, !PT ;  /* 0x000000031e027209 */ /* 0x000fc40007800000 */
[----:B------:R-:W-:Y:S02]  /*1790*/  FSEL R35, R35, -INF , !P6 ;  /* 0xff80000023237808 */ /* 0x000fe40007000000 */
[----:B------:R-:W-:Y:S02]  /*17a0*/  FMNMX R3, R31, R2, !PT ;  /* 0x000000021f037209 */ /* 0x000fe40007800000 */
[----:B------:R-:W-:Y:S02]  /*17b0*/  FSEL R33, R33, -INF , !P6 ;  /* 0xff80000021217808 */ /* 0x000fe40007000000 */
[----:B------:R-:W-:Y:S02]  /*17c0*/  FMNMX R2, R34, R3, !PT ;  /* 0x0000000322027209 */ /* 0x000fe40007800000 */
[----:B------:R-:W-:Y:S01]  /*17d0*/  ISETP.GE.AND P6, PT, R4, UR10, PT ;  /* 0x0000000a04007c0c */ /* 0x000fe2000bfc6270 */
[----:B------:R-:W-:Y:S01]  /*17e0*/  ULDC UR10, c[0x0][0x28c] ;  /* 0x0000a300000a7ab9 */ /* 0x000fe20000000800 */
[----:B------:R-:W-:-:S02]  /*17f0*/  IADD3 R4, R0, 0x29, RZ ;  /* 0x0000002900047810 */ /* 0x000fc40007ffe0ff */
[----:B------:R-:W-:Y:S02]  /*1800*/  FSEL R38, R38, -INF , !P1 ;  /* 0xff80000026267808 */ /* 0x000fe40004800000 */
[----:B------:R-:W-:Y:S02]  /*1810*/  FMNMX R3, R35, R2, !PT ;  /* 0x0000000223037209 */ /* 0x000fe40007800000 */
[----:B------:R-:W-:Y:S01]  /*1820*/  FSEL R36, R36, -INF , !P1 ;  /* 0xff80000024247808 */ /* 0x000fe20004800000 */
[----:B------:R-:W2:Y:S01]  /*1830*/  LDC R2, c[0x0][0x28c] ;  /* 0x0000a300ff027b82 */ /* 0x000ea20000000800 */
[----:B------:R-:W-:Y:S01]  /*1840*/  ISETP.GE.AND P1, PT, R4, UR10, PT ;  /* 0x0000000a04007c0c */ /* 0x000fe2000bf26270 */
[----:B------:R-:W-:Y:S01]  /*1850*/  ULDC UR10, c[0x0][0x28c] ;  /* 0x0000a300000a7ab9 */ /* 0x000fe20000000800 */
[----:B------:R-:W-:Y:S02]  /*1860*/  FSEL R39, R39, -INF , !P2 ;  /* 0xff80000027277808 */ /* 0x000fe40005000000 */
[----:B------:R-:W-:-:S02]  /*1870*/  FMNMX R4, R38, R3, !PT ;  /* 0x0000000326047209 */ /* 0x000fc40007800000 */
[----:B------:R-:W-:Y:S02]  /*1880*/  FSEL R42, R42, -INF , !P4 ;  /* 0xff8000002a2a7808 */ /* 0x000fe40006000000 */
[----:B------:R-:W-:Y:S02]  /*1890*/  FMNMX R3, R39, R4, !PT ;  /* 0x0000000427037209 */ /* 0x000fe40007800000 */
[----:B------:R-:W-:Y:S02]  /*18a0*/  FSEL R37, R37, -INF , !P2 ;  /* 0xff80000025257808 */ /* 0x000fe40005000000 */
[----:B------:R-:W-:Y:S02]  /*18b0*/  FSEL R43, R43, -INF , !P5 ;  /* 0xff8000002b2b7808 */ /* 0x000fe40006800000 */
[----:B------:R-:W-:Y:S02]  /*18c0*/  FMNMX R4, R42, R3, !PT ;  /* 0x000000032a047209 */ /* 0x000fe40007800000 */
[----:B------:R-:W-:Y:S01]  /*18d0*/  ISETP.GE.AND P2, PT, R5, UR10, PT ;  /* 0x0000000a05007c0c */ /* 0x000fe2000bf46270 */
[----:B------:R-:W-:Y:S01]  /*18e0*/  ULDC UR10, c[0x0][0x28c] ;  /* 0x0000a300000a7ab9 */ /* 0x000fe20000000800 */
[----:B------:R-:W-:-:S02]  /*18f0*/  IADD3 R5, R0, 0x31, RZ ;  /* 0x0000003100057810 */ /* 0x000fc40007ffe0ff */
[----:B------:R-:W-:Y:S02]  /*1900*/  FSEL R46, R46, -INF , !P6 ;  /* 0xff8000002e2e7808 */ /* 0x000fe40007000000 */
[----:B------:R-:W-:Y:S02]  /*1910*/  FMNMX R3, R43, R4, !PT ;  /* 0x000000042b037209 */ /* 0x000fe40007800000 */
[----:B------:R-:W-:Y:S02]  /*1920*/  FSEL R40, R40, -INF , !P4 ;  /* 0xff80000028287808 */ /* 0x000fe40006000000 */
[----:B------:R-:W-:Y:S01]  /*1930*/  ISETP.GE.AND P4, PT, R5, UR10, PT ;  /* 0x0000000a05007c0c */ /* 0x000fe2000bf86270 */
[----:B------:R-:W-:Y:S01]  /*1940*/  ULDC UR10, c[0x0][0x28c] ;  /* 0x0000a300000a7ab9 */ /* 0x000fe20000000800 */
[----:B------:R-:W-:Y:S02]  /*1950*/  IADD3 R5, R0, 0x38, RZ ;  /* 0x0000003800057810 */ /* 0x000fe40007ffe0ff */
[----:B------:R-:W-:-:S02]  /*1960*/  FSEL R47, R47, -INF , !P1 ;  /* 0xff8000002f2f7808 */ /* 0x000fc40004800000 */
[----:B------:R-:W-:Y:S02]  /*1970*/  FMNMX R4, R46, R3, !PT ;  /* 0x000000032e047209 */ /* 0x000fe40007800000 */
[----:B------:R-:W-:Y:S02]  /*1980*/  FSEL R41, R41, -INF , !P5 ;  /* 0xff80000029297808 */ /* 0x000fe40006800000 */
[----:B------:R-:W-:Y:S01]  /*1990*/  ISETP.GE.AND P5, PT, R5, UR10, PT ;  /* 0x0000000a05007c0c */ /* 0x000fe2000bfa6270 */
[----:B------:R-:W-:Y:S01]  /*19a0*/  ULDC UR10, c[0x0][0x604] ;  /* 0x00018100000a7ab9 */ /* 0x000fe20000000800 */
[----:B------:R-:W-:Y:S02]  /*19b0*/  FSEL R50, R50, -INF , !P2 ;  /* 0xff80000032327808 */ /* 0x000fe40005000000 */
[----:B------:R-:W-:Y:S02]  /*19c0*/  FMNMX R5, R47, R4, !PT ;  /* 0x000000042f057209 */ /* 0x000fe40007800000 */
[----:B------:R-:W-:-:S02]  /*19d0*/  IADD3 R3, R0, 0x39, RZ ;  /* 0x0000003900037810 */ /* 0x000fc40007ffe0ff */
[----:B------:R-:W-:Y:S02]  /*19e0*/  FSEL R51, R51, -INF , !P4 ;  /* 0xff80000033337808 */ /* 0x000fe40006000000 */
[----:B------:R-:W-:Y:S02]  /*19f0*/  FMNMX R4, R50, R5, !PT ;  /* 0x0000000532047209 */ /* 0x000fe40007800000 */
[----:B------:R-:W-:Y:S02]  /*1a00*/  FSEL R24, R24, -INF , !P3 ;  /* 0xff80000018187808 */ /* 0x000fe40005800000 */
[----:B--2---:R-:W-:Y:S02]  /*1a10*/  ISETP.GE.AND P3, PT, R3, R2, PT ;  /* 0x000000020300720c */ /* 0x004fe40003f66270 */
[----:B------:R-:W-:Y:S02]  /*1a20*/  FSEL R54, R54, -INF , !P5 ;  /* 0xff80000036367808 */ /* 0x000fe40006800000 */
[----:B------:R-:W-:-:S02]  /*1a30*/  FMNMX R5, R51, R4, !PT ;  /* 0x0000000433057209 */ /* 0x000fc40007800000 */
[----:B------:R-:W-:Y:S02]  /*1a40*/  FMNMX R3, R24, R25, !PT ;  /* 0x0000001918037209 */ /* 0x000fe40007800000 */
[----:B------:R-:W-:Y:S02]  /*1a50*/  FSEL R55, R55, -INF , !P3 ;  /* 0xff80000037377808 */ /* 0x000fe40005800000 */
[----:B------:R-:W-:Y:S02]  /*1a60*/  FMNMX R6, R54, R5, !PT ;  /* 0x0000000536067209 */ /* 0x000fe40007800000 */
[----:B------:R-:W-:Y:S02]  /*1a70*/  FMNMX R4, R28, R3, !PT ;  /* 0x000000031c047209 */ /* 0x000fe40007800000 */
[----:B------:R-:W-:Y:S02]  /*1a80*/  FMNMX R6, R55, R6, !PT ;  /* 0x0000000637067209 */ /* 0x000fe40007800000 */
[----:B------:R-:W-:-:S02]  /*1a90*/  FMNMX R3, R29, R4, !PT ;  /* 0x000000041d037209 */ /* 0x000fc40007800000 */
[----:B------:R-:W-:Y:S01]  /*1aa0*/  FSEL R44, R44, -INF , !P6 ;  /* 0xff8000002c2c7808 */ /* 0x000fe20007000000 */
[----:B------:R-:W2:Y:S01]  /*1ab0*/  SHFL.BFLY PT, R5, R6, 0x1, 0x1f ;  /* 0x0c201f0006057f89 */ /* 0x000ea200000e0000 */
[----:B------:R-:W-:Y:S02]  /*1ac0*/  FMNMX R4, R32, R3, !PT ;  /* 0x0000000320047209 */ /* 0x000fe40007800000 */
[----:B------:R-:W-:Y:S02]  /*1ad0*/  FSEL R45, R45, -INF , !P1 ;  /* 0xff8000002d2d7808 */ /* 0x000fe40004800000 */
[----:B------:R-:W-:Y:S02]  /*1ae0*/  FMNMX R3, R33, R4, !PT ;  /* 0x0000000421037209 */ /* 0x000fe40007800000 */
[----:B------:R-:W-:Y:S02]  /*1af0*/  FSEL R48, R48, -INF , !P2 ;  /* 0xff80000030307808 */ /* 0x000fe40005000000 */
[----:B------:R-:W-:-:S02]  /*1b00*/  FMNMX R4, R36, R3, !PT ;  /* 0x0000000324047209 */ /* 0x000fc40007800000 */
[----:B------:R-:W-:Y:S02]  /*1b10*/  FSEL R49, R49, -INF , !P4 ;  /* 0xff80000031317808 */ /* 0x000fe40006000000 */
[----:B------:R-:W-:Y:S02]  /*1b20*/  FMNMX R3, R37, R4, !PT ;  /* 0x0000000425037209 */ /* 0x000fe40007800000 */
[----:B------:R-:W-:Y:S02]  /*1b30*/  FSEL R52, R52, -INF , !P5 ;  /* 0xff80000034347808 */ /* 0x000fe40006800000 */
[----:B------:R-:W-:Y:S02]  /*1b40*/  FMNMX R4, R40, R3, !PT ;  /* 0x0000000328047209 */ /* 0x000fe40007800000 */
[----:B------:R-:W-:Y:S02]  /*1b50*/  FSEL R53, R53, -INF , !P3 ;  /* 0xff80000035357808 */ /* 0x000fe40005800000 */
[----:B------:R-:W-:-:S02]  /*1b60*/  FMNMX R3, R41, R4, !PT ;  /* 0x0000000429037209 */ /* 0x000fc40007800000 */
[----:B--2---:R-:W-:Y:S02]  /*1b70*/  FMNMX R8, R6, R5, !PT ;  /* 0x0000000506087209 */ /* 0x004fe40007800000 */
[----:B------:R-:W-:-:S03]  /*1b80*/  FMNMX R4, R44, R3, !PT ;  /* 0x000000032c047209 */ /* 0x000fc60007800000 */
[----:B------:R-:W2:Y:S01]  /*1b90*/  SHFL.BFLY PT, R9, R8, 0x2, 0x1f ;  /* 0x0c401f0008097f89 */ /* 0x000ea200000e0000 */
[----:B------:R-:W-:-:S04]  /*1ba0*/  FMNMX R3, R45, R4, !PT ;  /* 0x000000042d037209 */ /* 0x000fc80007800000 */
[----:B------:R-:W-:-:S04]  /*1bb0*/  FMNMX R4, R48, R3, !PT ;  /* 0x0000000330047209 */ /* 0x000fc80007800000 */
[----:B------:R-:W-:-:S04]  /*1bc0*/  FMNMX R3, R49, R4, !PT ;  /* 0x0000000431037209 */ /* 0x000fc80007800000 */
[----:B------:R-:W-:-:S04]  /*1bd0*/  FMNMX R4, R52, R3, !PT ;  /* 0x0000000334047209 */ /* 0x000fc80007800000 */
[----:B------:R-:W-:-:S05]  /*1be0*/  FMNMX R4, R53, R4, !PT ;  /* 0x0000000435047209 */ /* 0x000fca0007800000 */
[----:B------:R-:W3:Y:S01]  /*1bf0*/  SHFL.BFLY PT, R5, R4, 0x1, 0x1f ;  /* 0x0c201f0004057f89 */ /* 0x000ee200000e0000 */
[----:B--2---:R-:W-:-:S04]  /*1c00*/  FMNMX R3, R8, R9, !PT ;  /* 0x0000000908037209 */ /* 0x004fc80007800000 */
[----:B------:R-:W-:-:S04]  /*1c10*/  FSETP.NEU.AND P1, PT, R3, -INF , PT ;  /* 0xff8000000300780b */ /* 0x000fc80003f2d000 */
[----:B------:R-:W-:-:S05]  /*1c20*/  FSEL R6, R3, RZ, P1 ;  /* 0x000000ff03067208 */ /* 0x000fca0000800000 */
[----:B------:R-:W-:Y:S01]  /*1c30*/  FMUL R6, R6, UR10 ;  /* 0x0000000a06067c20 */ /* 0x000fe20008400000 */
[----:B------:R-:W-:-:S03]  /*1c40*/  ULDC UR10, c[0x0][0x604] ;  /* 0x00018100000a7ab9 */ /* 0x000fc60000000800 */
[--C-:B------:R-:W-:Y:S01]  /*1c50*/  FFMA R26, R26, UR10, -R6.reuse ;  /* 0x0000000a1a1a7c23 */ /* 0x100fe20008000806 */
[----:B------:R-:W-:Y:S02]  /*1c60*/  ULDC UR10, c[0x0][0x604] ;  /* 0x00018100000a7ab9 */ /* 0x000fe40000000800 */
[--C-:B------:R-:W-:Y:S01]  /*1c70*/  FFMA R27, R27, UR10, -R6.reuse ;  /* 0x0000000a1b1b7c23 */ /* 0x100fe20008000806 */
[----:B------:R-:W-:Y:S01]  /*1c80*/  ULDC UR10, c[0x0][0x604] ;  /* 0x00018100000a7ab9 */ /* 0x000fe20000000800 */
[----:B---3--:R-:W-:Y:S01]  /*1c90*/  FMNMX R5, R4, R5, !PT ;  /* 0x0000000504057209 */ /* 0x008fe20007800000 */
[--C-:B------:R-:W-:Y:S01]  /*1ca0*/  FFMA R30, R30, UR10, -R6.reuse ;  /* 0x0000000a1e1e7c23 */ /* 0x100fe20008000806 */
[----:B------:R-:W-:Y:S01]  /*1cb0*/  ULDC UR10, c[0x0][0x604] ;  /* 0x00018100000a7ab9 */ /* 0x000fe20000000800 */
[----:B------:R-:W-:Y:S01]  /*1cc0*/  FSETP.GEU.AND P5, PT, R27, -126, PT ;  /* 0xc2fc00001b00780b */ /* 0x000fe20003fae000 */
[--C-:B------:R-:W-:Y:S01]  /*1cd0*/  FFMA R31, R31, UR10, -R6.reuse ;  /* 0x0000000a1f1f7c23 */ /* 0x100fe20008000806 */
[----:B------:R-:W2:Y:S01]  /*1ce0*/  SHFL.BFLY PT, R4, R5, 0x2, 0x1f ;  /* 0x0c401f0005047f89 */ /* 0x000ea200000e0000 */
[----:B------:R-:W-:Y:S01]  /*1cf0*/  FSETP.GEU.AND P3, PT, R30, -126, PT ;  /* 0xc2fc00001e00780b */ /* 0x000fe20003f6e000 */
[----:B------:R-:W-:Y:S01]  /*1d00*/  ULDC UR10, c[0x0][0x604] ;  /* 0x00018100000a7ab9 */ /* 0x000fe20000000800 */
[----:B------:R-:W-:Y:S01]  /*1d10*/  FSETP.GEU.AND P6, PT, R26, -126, PT ;  /* 0xc2fc00001a00780b */ /* 0x000fe20003fce000 */
[--C-:B------:R-:W-:Y:S01]  /*1d20*/  FFMA R34, R34, UR10, -R6.reuse ;  /* 0x0000000a22227c23 */ /* 0x100fe20008000806 */
[----:B------:R-:W-:Y:S01]  /*1d30*/  ULDC UR10, c[0x0][0x604] ;  /* 0x00018100000a7ab9 */ /* 0x000fe20000000800 */
[----:B------:R-:W-:Y:S01]  /*1d40*/  FSETP.GEU.AND P2, PT, R31, -126, PT ;  /* 0xc2fc00001f00780b */ /* 0x000fe20003f4e000 */
[--C-:B------:R-:W-:Y:S01]  /*1d50*/  FFMA R35, R35, UR10, -R6.reuse ;  /* 0x0000000a23237c23 */ /* 0x100fe20008000806 */
[----:B------:R-:W-:Y:S01]  /*1d60*/  ULDC UR10, c[0x0][0x604] ;  /* 0x00018100000a7ab9 */ /* 0x000fe20000000800 */
[----:B------:R-:W-:Y:S01]  /*1d70*/  FSETP.GEU.AND P1, PT, R34, -126, PT ;  /* 0xc2fc00002200780b */ /* 0x000fe20003f2e000 */
[----:B------:R-:W-:Y:S01]  /*1d80*/  FFMA R38, R38, UR10, -R6 ;  /* 0x0000000a26267c23 */ /* 0x000fe20008000806 */
[----:B------:R-:W-:Y:S01]  /*1d90*/  @!P5 FMUL R27, R27, 0.5 ;  /* 0x3f0000001b1bd820 */ /* 0x000fe20000400000 */
[----:B------:R-:W-:-:S02]  /*1da0*/  ULDC UR10, c[0x0][0x604] ;  /* 0x00018100000a7ab9 */ /* 0x000fc40000000800 */
[----:B------:R-:W-:Y:S01]  /*1db0*/  @!P3 FMUL R30, R30, 0.5 ;  /* 0x3f0000001e1eb820 */ /* 0x000fe20000400000 */
[----:B------:R-:W3:Y:S01]  /*1dc0*/  MUFU.EX2 R8, R27 ;  /* 0x0000001b00087308 */ /* 0x000ee20000000800 */
[--C-:B------:R-:W-:Y:S01]  /*1dd0*/  FFMA R39, R39, UR10, -R6.reuse ;  /* 0x0000000a27277c23 */ /* 0x100fe20008000806 */
[----:B------:R-:W-:Y:S01]  /*1de0*/  ULDC UR10, c[0x0][0x604] ;  /* 0x00018100000a7ab9 */ /* 0x000fe20000000800 */
[----:B------:R-:W-:Y:S01]  /*1df0*/  @!P6 FMUL R26, R26, 0.5 ;  /* 0x3f0000001a1ae820 */ /* 0x000fe20000400000 */
[--C-:B------:R-:W-:Y:S01]  /*1e00*/  FFMA R42, R42, UR10, -R6.reuse ;  /* 0x0000000a2a2a7c23 */ /* 0x100fe20008000806 */
[----:B------:R-:W-:Y:S01]  /*1e10*/  @!P2 FMUL R31, R31, 0.5 ;  /* 0x3f0000001f1fa820 */ /* 0x000fe20000400000 */
[----:B------:R-:W-:Y:S01]  /*1e20*/  ULDC UR10, c[0x0][0x604] ;  /* 0x00018100000a7ab9 */ /* 0x000fe20000000800 */
[----:B------:R-:W-:Y:S01]  /*1e30*/  @!P1 FMUL R34, R34, 0.5 ;  /* 0x3f00000022229820 */ /* 0x000fe20000400000 */
[----:B------:R-:W4:Y:S01]  /*1e40*/  MUFU.EX2 R123, R30 ;  /* 0x0000001e007b7308 */ /* 0x000f220000000800 */
[----:B--2---:R-:W-:Y:S01]  /*1e50*/  FMNMX R4, R5, R4, !PT ;  /* 0x0000000405047209 */ /* 0x004fe20007800000 */
[----:B------:R-:W-:Y:S01]  /*1e60*/  FFMA R43, R43, UR10, -R6 ;  /* 0x0000000a2b2b7c23 */ /* 0x000fe20008000806 */
[----:B------:R-:W-:-:S02]  /*1e70*/  ULDC UR10, c[0x0][0x604] ;  /* 0x00018100000a7ab9 */ /* 0x000fc40000000800 */
[----:B------:R-:W-:Y:S01]  /*1e80*/  FSETP.NEU.AND P4, PT, R4, -INF , PT ;  /* 0xff8000000400780b */ /* 0x000fe20003f8d000 */
[--C-:B------:R-:W-:Y:S01]  /*1e90*/  FFMA R46, R46, UR10, -R6.reuse ;  /* 0x0000000a2e2e7c23 */ /* 0x100fe20008000806 */
[----:B------:R-:W-:Y:S01]  /*1ea0*/  ULDC UR10, c[0x0][0x604] ;  /* 0x00018100000a7ab9 */ /* 0x000fe20000000800 */
[----:B------:R-:W2:Y:S01]  /*1eb0*/  MUFU.EX2 R121, R26 ;  /* 0x0000001a00797308 */ /* 0x000ea20000000800 */
[----:B------:R-:W-:Y:S01]  /*1ec0*/  FSEL R5, R4, RZ, P4 ;  /* 0x000000ff04057208 */ /* 0x000fe20002000000 */
[----:B---3--:R-:W-:Y:S01]  /*1ed0*/  @!P5 FMUL R8, R8, R8 ;  /* 0x000000080808d220 */ /* 0x008fe20000400000 */
[----:B------:R-:W-:Y:S01]  /*1ee0*/  FSETP.GEU.AND P4, PT, R35, -126, PT ;  /* 0xc2fc00002300780b */ /* 0x000fe20003f8e000 */
[--C-:B------:R-:W-:Y:S01]  /*1ef0*/  FFMA R47, R47, UR10, -R6.reuse ;  /* 0x0000000a2f2f7c23 */ /* 0x100fe20008000806 */
[----:B------:R-:W-:Y:S01]  /*1f00*/  FSETP.GEU.AND P5, PT, R39, -126, PT ;  /* 0xc2fc00002700780b */ /* 0x000fe20003fae000 */
[----:B------:R-:W-:Y:S02]  /*1f10*/  ULDC UR10, c[0x0][0x604] ;  /* 0x00018100000a7ab9 */ /* 0x000fe40000000800 */
[----:B------:R-:W3:Y:S01]  /*1f20*/  MUFU.EX2 R10, R31 ;  /* 0x0000001f000a7308 */ /* 0x000ee20000000800 */
[----:B----4-:R-:W-:Y:S01]  /*1f30*/  @!P3 FMUL R123, R123, R123 ;  /* 0x0000007b7b7bb220 */ /* 0x010fe20000400000 */
[----:B------:R-:W-:Y:S01]  /*1f40*/  FSETP.GEU.AND P3, PT, R42, -126, PT ;  /* 0xc2fc00002a00780b */ /* 0x000fe20003f6e000 */
[----:B------:R-:W-:Y:S01]  /*1f50*/  FFMA R50, R50, UR10, -R6 ;  /* 0x0000000a32327c23 */ /* 0x000fe20008000806 */
[----:B------:R-:W-:-:S02]  /*1f60*/  ULDC UR10, c[0x0][0x604] ;  /* 0x00018100000a7ab9 */ /* 0x000fc40000000800 */
[--C-:B------:R-:W-:Y:S01]  /*1f70*/  FFMA R51, R51, UR10, -R6.reuse ;  /* 0x0000000a33337c23 */ /* 0x100fe20008000806 */
[----:B------:R-:W-:Y:S01]  /*1f80*/  ULDC UR10, c[0x0][0x604] ;  /* 0x00018100000a7ab9 */ /* 0x000fe20000000800 */
[----:B------:R-:W-:Y:S01]  /*1f90*/  @!P4 FMUL R35, R35, 0.5 ;  /* 0x3f0000002323c820 */ /* 0x000fe20000400000 */
[----:B------:R-:W4:Y:S01]  /*1fa0*/  MUFU.EX2 R133, R34 ;  /* 0x0000002200857308 */ /* 0x000f220000000800 */
[----:B------:R-:W-:Y:S01]  /*1fb0*/  @!P5 FMUL R39, R39, 0.5 ;  /* 0x3f0000002727d820 */ /* 0x000fe20000400000 */
[--C-:B------:R-:W-:Y:S01]  /*1fc0*/  FFMA R54, R54, UR10, -R6.reuse ;  /* 0x0000000a36367c23 */ /* 0x100fe20008000806 */
[----:B--2---:R-:W-:Y:S01]  /*1fd0*/  @!P6 FMUL R121, R121, R121 ;  /* 0x000000797979e220 */ /* 0x004fe20000400000 */
[----:B------:R-:W-:Y:S01]  /*1fe0*/  FSETP.GEU.AND P6, PT, R38, -126, PT ;  /* 0xc2fc00002600780b */ /* 0x000fe20003fce000 */
[----:B------:R-:W-:Y:S01]  /*1ff0*/  ULDC UR10, c[0x0][0x604] ;  /* 0x00018100000a7ab9 */ /* 0x000fe20000000800 */
[----:B------:R-:W-:Y:S01]  /*2000*/  @!P3 FMUL R42, R42, 0.5 ;  /* 0x3f0000002a2ab820 */ /* 0x000fe20000400000 */
[----:B------:R-:W-:Y:S01]  /*2010*/  FFMA R6, R55, UR10, -R6 ;  /* 0x0000000a37067c23 */ /* 0x000fe20008000806 */
[----:B------:R-:W2:Y:S01]  /*2020*/  MUFU.EX2 R12, R35 ;  /* 0x00000023000c7308 */ /* 0x000ea20000000800 */
[----:B---3--:R-:W-:Y:S01]  /*2030*/  @!P2 FMUL R10, R10, R10 ;  /* 0x0000000a0a0aa220 */ /* 0x008fe20000400000 */
[----:B------:R-:W-:Y:S01]  /*2040*/  FSETP.GEU.AND P2, PT, R43, -126, PT ;  /* 0xc2fc00002b00780b */ /* 0x000fe20003f4e000 */
[----:B------:R-:W-:-:S02]  /*2050*/  ULDC UR10, c[0x0][0x604] ;  /* 0x00018100000a7ab9 */ /* 0x000fc40000000800 */
[----:B------:R-:W-:Y:S01]  /*2060*/  FMUL R5, R5, UR10 ;  /* 0x0000000a05057c20 */ /* 0x000fe20008400000 */
[----:B------:R-:W-:Y:S02]  /*2070*/  ULDC UR10, c[0x0][0x604] ;  /* 0x00018100000a7ab9 */ /* 0x000fe40000000800 */
[----:B------:R-:W3:Y:S01]  /*2080*/  MUFU.EX2 R14, R39 ;  /* 0x00000027000e7308 */ /* 0x000ee20000000800 */
[----:B----4-:R-:W-:Y:S01]  /*2090*/  @!P1 FMUL R133, R133, R133 ;  /* 0x0000008585859220 */ /* 0x010fe20000400000 */
[----:B------:R-:W-:Y:S01]  /*20a0*/  FSETP.GEU.AND P1, PT, R46, -126, PT ;  /* 0xc2fc00002e00780b */ /* 0x000fe20003f2e000 */
[----:B------:R-:W-:Y:S01]  /*20b0*/  @!P6 FMUL R38, R38, 0.5 ;  /* 0x3f0000002626e820 */ /* 0x000fe20000400000 */
[--C-:B------:R-:W-:Y:S01]  /*20c0*/  FFMA R24, R24, UR10, -R5.reuse ;  /* 0x0000000a18187c23 */ /* 0x100fe20008000805 */
[----:B------:R-:W-:Y:S01]  /*20d0*/  ULDC UR10, c[0x0][0x604] ;  /* 0x00018100000a7ab9 */ /* 0x000fe20000000800 */
[--C-:B------:R-:W-:Y:S01]  /*20e0*/  FFMA R52, R52, UR11, -R5.reuse ;  /* 0x0000000b34347c23 */ /* 0x100fe20008000805 */
[----:B------:R-:W-:Y:S01]  /*20f0*/  @!P2 FMUL R43, R43, 0.5 ;  /* 0x3f0000002b2ba820 */ /* 0x000fe20000400000 */
[----:B------:R-:W4:Y:S01]  /*2100*/  MUFU.EX2 R42, R42 ;  /* 0x0000002a002a7308 */ /* 0x000f220000000800 */
[----:B--2---:R-:W-:Y:S01]  /*2110*/  @!P4 FMUL R12, R12, R12 ;  /* 0x0000000c0c0cc220 */ /* 0x004fe20000400000 */
[----:B------:R-:W-:Y:S01]  /*2120*/  FSETP.GEU.AND P4, PT, R47, -126, PT ;  /* 0xc2fc00002f00780b */ /* 0x000fe20003f8e000 */
[----:B------:R-:W-:Y:S01]  /*2130*/  FFMA R25, R25, UR10, -R5 ;  /* 0x0000000a19197c23 */ /* 0x000fe20008000805 */
[----:B------:R-:W-:-:S02]  /*2140*/  ULDC UR10, c[0x0][0x604] ;  /* 0x00018100000a7ab9 */ /* 0x000fc40000000800 */
[--C-:B------:R-:W-:Y:S01]  /*2150*/  FFMA R28, R28, UR10, -R5.reuse ;  /* 0x0000000a1c1c7c23 */ /* 0x100fe20008000805 */
[----:B------:R-:W-:Y:S01]  /*2160*/  @!P1 FMUL R46, R46, 0.5 ;  /* 0x3f0000002e2e9820 */ /* 0x000fe20000400000 */
[----:B------:R-:W2:Y:S01]  /*2170*/  MUFU.EX2 R135, R38 ;  /* 0x0000002600877308 */ /* 0x000ea20000000800 */
[----:B---3--:R-:W-:Y:S01]  /*2180*/  @!P5 FMUL R14, R14, R14 ;  /* 0x0000000e0e0ed220 */ /* 0x008fe20000400000 */
[----:B------:R-:W-:Y:S01]  /*2190*/  FSETP.GEU.AND P5, PT, R51, -126, PT ;  /* 0xc2fc00003300780b */ /* 0x000fe20003fae000 */
[----:B------:R-:W-:Y:S02]  /*21a0*/  ULDC UR10, c[0x0][0x604] ;  /* 0x00018100000a7ab9 */ /* 0x000fe40000000800 */
[--C-:B------:R-:W-:Y:S01]  /*21b0*/  FFMA R29, R29, UR10, -R5.reuse ;  /* 0x0000000a1d1d7c23 */ /* 0x100fe20008000805 */
[----:B------:R-:W-:Y:S01]  /*21c0*/  ULDC UR10, c[0x0][0x604] ;  /* 0x00018100000a7ab9 */ /* 0x000fe20000000800 */
[----:B------:R-:W-:Y:S01]  /*21d0*/  @!P4 FMUL R47, R47, 0.5 ;  /* 0x3f0000002f2fc820 */ /* 0x000fe20000400000 */
[----:B------:R-:W3:Y:S01]  /*21e0*/  MUFU.EX2 R129, R43 ;  /* 0x0000002b00817308 */ /* 0x000ee20000000800 */
[----:B----4-:R-:W-:Y:S01]  /*21f0*/  @!P3 FMUL R42, R42, R42 ;  /* 0x0000002a2a2ab220 */ /* 0x010fe20000400000 */
[----:B------:R-:W-:Y:S01]  /*2200*/  FSETP.GEU.AND P3, PT, R54, -126, PT ;  /* 0xc2fc00003600780b */ /* 0x000fe20003f6e000 */
[----:B------:R-:W-:Y:S01]  /*2210*/  FFMA R32, R32, UR10, -R5 ;  /* 0x0000000a20207c23 */ /* 0x000fe20008000805 */
[----:B------:R-:W-:-:S02]  /*2220*/  ULDC UR10, c[0x0][0x604] ;  /* 0x00018100000a7ab9 */ /* 0x000fc40000000800 */
[--C-:B------:R-:W-:Y:S01]  /*2230*/  FFMA R33, R33, UR10, -R5.reuse ;  /* 0x0000000a21217c23 */ /* 0x100fe20008000805 */
[----:B------:R-:W-:Y:S01]  /*2240*/  @!P5 FMUL R51, R51, 0.5 ;  /* 0x3f0000003333d820 */ /* 0x000fe20000400000 */
[----:B------:R-:W4:Y:S01]  /*2250*/  MUFU.EX2 R131, R47 ;  /* 0x0000002f00837308 */ /* 0x000f220000000800 */
[----:B--2---:R-:W-:Y:S01]  /*2260*/  @!P6 FMUL R135, R135, R135 ;  /* 0x000000878787e220 */ /* 0x004fe20000400000 */
[----:B------:R-:W-:Y:S01]  /*2270*/  FSETP.GEU.AND P6, PT, R50, -126, PT ;  /* 0xc2fc00003200780b */ /* 0x000fe20003fce000 */
[----:B------:R-:W-:Y:S02]  /*2280*/  ULDC UR10, c[0x0][0x604] ;  /* 0x00018100000a7ab9 */ /* 0x000fe40000000800 */
[--C-:B------:R-:W-:Y:S01]  /*2290*/  FFMA R36, R36, UR10, -R5.reuse ;  /* 0x0000000a24247c23 */ /* 0x100fe20008000805 */
[----:B------:R-:W-:Y:S01]  /*22a0*/  ULDC UR10, c[0x0][0x604] ;  /* 0x00018100000a7ab9 */ /* 0x000fe20000000800 */
[----:B------:R-:W-:Y:S01]  /*22b0*/  @!P3 FMUL R54, R54, 0.5 ;  /* 0x3f0000003636b820 */ /* 0x000fe20000400000 */
[----:B------:R-:W2:Y:S01]  /*22c0*/  MUFU.EX2 R125, R51 ;  /* 0x00000033007d7308 */ /* 0x000ea20000000800 */
[----:B---3--:R-:W-:Y:S01]  /*22d0*/  @!P2 FMUL R129, R129, R129 ;  /* 0x000000818181a220 */ /* 0x008fe20000400000 */
[----:B------:R-:W-:Y:S01]  /*22e0*/  FSETP.GEU.AND P2, PT, R6, -126, PT ;  /* 0xc2fc00000600780b */ /* 0x000fe20003f4e000 */
[----:B------:R-:W-:Y:S01]  /*22f0*/  FFMA R37, R37, UR10, -R5 ;  /* 0x0000000a25257c23 */ /* 0x000fe20008000805 */
[----:B------:R-:W-:Y:S01]  /*2300*/  ULDC UR10, c[0x0][0x604] ;  /* 0x00018100000a7ab9 */ /* 0x000fe20000000800 */
[----:B------:R-:W-:Y:S01]  /*2310*/  FADD R18, R8, R129 ;  /* 0x0000008108127221 */ /* 0x000fe20000000000 */
[--C-:B------:R-:W-:Y:S01]  /*2320*/  FFMA R40, R40, UR10, -R5.reuse ;  /* 0x0000000a28287c23 */ /* 0x100fe20008000805 */
[----:B------:R-:W-:Y:S01]  /*2330*/  @!P6 FMUL R50, R50, 0.5 ;  /* 0x3f0000003232e820 */ /* 0x000fe20000400000 */
[----:B------:R-:W3:Y:S01]  /*2340*/  MUFU.EX2 R46, R46 ;  /* 0x0000002e002e7308 */ /* 0x000ee20000000800 */
[----:B----4-:R-:W-:Y:S01]  /*2350*/  @!P4 FMUL R131, R131, R131 ;  /* 0x000000838383c220 */ /* 0x010fe20000400000 */
[----:B------:R-:W-:Y:S01]  /*2360*/  FSETP.GEU.AND P4, PT, R25, -126, PT ;  /* 0xc2fc00001900780b */ /* 0x000fe20003f8e000 */
[----:B------:R-:W-:Y:S01]  /*2370*/  ULDC UR10, c[0x0][0x604] ;  /* 0x00018100000a7ab9 */ /* 0x000fe20000000800 */
[----:B------:R-:W-:Y:S01]  /*2380*/  F2FP.BF16.F32.PACK_AB R129, R129, R42 ;  /* 0x0000002a8181723e */ /* 0x000fe200000010ff */
[--C-:B------:R-:W-:Y:S01]  /*2390*/  FFMA R41, R41, UR10, -R5.reuse ;  /* 0x0000000a29297c23 */ /* 0x100fe20008000805 */
[----:B------:R-:W-:Y:S01]  /*23a0*/  ULDC UR10, c[0x0][0x604] ;  /* 0x00018100000a7ab9 */ /* 0x000fe20000000800 */
[----:B------:R-:W-:Y:S01]  /*23b0*/  @!P2 FMUL R6, R6, 0.5 ;  /* 0x3f0000000606a820 */ /* 0x000fe20000400000 */
[----:B------:R-:W4:Y:S01]  /*23c0*/  MUFU.EX2 R16, R54 ;  /* 0x0000003600107308 */ /* 0x000f220000000800 */
[----:B--2---:R-:W-:Y:S01]  /*23d0*/  @!P5 FMUL R125, R125, R125 ;  /* 0x0000007d7d7dd220 */ /* 0x004fe20000400000 */
[----:B------:R-:W-:Y:S01]  /*23e0*/  FSETP.GEU.AND P5, PT, R29, -126, PT ;  /* 0xc2fc00001d00780b */ /* 0x000fe20003fae000 */
[----:B------:R-:W-:Y:S01]  /*23f0*/  FFMA R49, R49, UR10, -R5 ;  /* 0x0000000a31317c23 */ /* 0x000fe20008000805 */
[----:B------:R-:W-:Y:S01]  /*2400*/  ULDC UR10, c[0x0][0x604] ;  /* 0x00018100000a7ab9 */ /* 0x000fe20000000800 */
[----:B------:R-:W-:Y:S01]  /*2410*/  FADD R21, R12, R125 ;  /* 0x0000007d0c157221 */ /* 0x000fe20000000000 */
[----:B------:R-:W-:Y:S01]  /*2420*/  FFMA R44, R44, UR10, -R5 ;  /* 0x0000000a2c2c7c23 */ /* 0x000fe20008000805 */
[----:B------:R-:W-:Y:S01]  /*2430*/  @!P4 FMUL R25, R25, 0.5 ;  /* 0x3f0000001919c820 */ /* 0x000fe20000400000 */
[----:B------:R2:W5:Y:S01]  /*2440*/  MUFU.EX2 R127, R6 ;  /* 0x00000006007f7308 */ /* 0x0005620000000800 */
[----:B---3--:R-:W-:Y:S01]  /*2450*/  @!P1 FMUL R46, R46, R46 ;  /* 0x0000002e2e2e9220 */ /* 0x008fe20000400000 */
[----:B------:R-:W-:Y:S01]  /*2460*/  FSETP.GEU.AND P1, PT, R24, -126, PT ;  /* 0xc2fc00001800780b */ /* 0x000fe20003f2e000 */
[----:B------:R-:W-:Y:S01]  /*2470*/  ULDC UR10, c[0x0][0x604] ;  /* 0x00018100000a7ab9 */ /* 0x000fe20000000800 */
[----:B------:R-:W-:Y:S01]  /*2480*/  FADD R20, R10, R131 ;  /* 0x000000830a147221 */ /* 0x000fe20000000000 */
[--C-:B------:R-:W-:Y:S01]  /*2490*/  FFMA R45, R45, UR10, -R5.reuse ;  /* 0x0000000a2d2d7c23 */ /* 0x100fe20008000805 */
[----:B------:R-:W-:Y:S01]  /*24a0*/  ULDC UR10, c[0x0][0x604] ;  /* 0x00018100000a7ab9 */ /* 0x000fe20000000800 */
[----:B------:R-:W-:Y:S01]  /*24b0*/  @!P5 FMUL R29, R29, 0.5 ;  /* 0x3f0000001d1dd820 */ /* 0x000fe20000400000 */
[----:B------:R-:W3:Y:S01]  /*24c0*/  MUFU.EX2 R25, R25 ;  /* 0x0000001900197308 */ /* 0x000ee20000000800 */
[----:B----4-:R-:W-:Y:S01]  /*24d0*/  @!P3 FMUL R16, R16, R16 ;  /* 0x000000101010b220 */ /* 0x010fe20000400000 */
[----:B------:R-:W-:Y:S01]  /*24e0*/  FSETP.GEU.AND P3, PT, R32, -126, PT ;  /* 0xc2fc00002000780b */ /* 0x000fe20003f6e000 */
[--C-:B------:R-:W-:Y:S01]  /*24f0*/  FFMA R48, R48, UR10, -R5.reuse ;  /* 0x0000000a30307c23 */ /* 0x100fe20008000805 */
[----:B------:R-:W-:Y:S01]  /*2500*/  ULDC UR10, c[0x0][0x604] ;  /* 0x00018100000a7ab9 */ /* 0x000fe20000000800 */
[----:B--2---:R-:W-:Y:S01]  /*2510*/  FADD R6, R121, R42 ;  /* 0x0000002a79067221 */ /* 0x004fe20000000000 */
[----:B------:R-:W-:Y:S01]  /*2520*/  FFMA R5, R53, UR10, -R5 ;  /* 0x0000000a35057c23 */ /* 0x000fe20008000805 */
[----:B------:R-:W-:Y:S01]  /*2530*/  @!P1 FMUL R24, R24, 0.5 ;  /* 0x3f00000018189820 */ /* 0x000fe20000400000 */
[----:B------:R-:W2:Y:S01]  /*2540*/  MUFU.EX2 R50, R50 ;  /* 0x0000003200327308 */ /* 0x000ea20000000800 */
[----:B-----5:R-:W-:Y:S01]  /*2550*/  @!P2 FMUL R127, R127, R127 ;  /* 0x0000007f7f7fa220 */ /* 0x020fe20000400000 */
[----:B------:R-:W-:Y:S01]  /*2560*/  FSETP.GEU.AND P2, PT, R33, -126, PT ;  /* 0xc2fc00002100780b */ /* 0x000fe20003f4e000 */
[----:B------:R-:W-:Y:S01]  /*2570*/  FADD R19, R123, R46 ;  /* 0x0000002e7b137221 */ /* 0x000fe20000000000 */
[----:B------:R-:W-:Y:S01]  /*2580*/  FADD R22, R135, R16 ;  /* 0x0000001087167221 */ /* 0x000fe20000000000 */
[----:B------:R-:W-:Y:S01]  /*2590*/  FADD R23, R14, R127 ;  /* 0x0000007f0e177221 */ /* 0x000fe20000000000 */
[----:B------:R-:W-:Y:S01]  /*25a0*/  F2FP.BF16.F32.PACK_AB R121, R8, R121 ;  /* 0x000000790879723e */ /* 0x000fe200000010ff */
[----:B------:R-:W-:Y:S01]  /*25b0*/  @!P3 FMUL R32, R32, 0.5 ;  /* 0x3f0000002020b820 */ /* 0x000fe20000400000 */
[----:B------:R-:W4:Y:S01]  /*25c0*/  MUFU.EX2 R120, R24 ;  /* 0x0000001800787308 */ /* 0x000f220000000800 */
[----:B---3--:R-:W-:Y:S01]  /*25d0*/  @!P4 FMUL R25, R25, R25 ;  /* 0x000000191919c220 */ /* 0x008fe20000400000 */
[----:B------:R-:W-:Y:S01]  /*25e0*/  FSETP.GEU.AND P4, PT, R37, -126, PT ;  /* 0xc2fc00002500780b */ /* 0x000fe20003f8e000 */
[----:B------:R-:W-:Y:S01]  /*25f0*/  FADD R27, R19, R22 ;  /* 0x00000016131b7221 */ /* 0x000fe20000000000 */
[----:B------:R-:W-:Y:S01]  /*2600*/  FADD R22, R18, R21 ;  /* 0x0000001512167221 */ /* 0x000fe20000000000 */
[----:B------:R-:W-:Y:S01]  /*2610*/  FADD R23, R20, R23 ;  /* 0x0000001714177221 */ /* 0x000fe20000000000 */
[----:B------:R-:W-:Y:S01]  /*2620*/  F2FP.BF16.F32.PACK_AB R123, R10, R123 ;  /* 0x0000007b0a7b723e */ /* 0x000fe200000010ff */
[----:B------:R-:W-:Y:S01]  /*2630*/  @!P2 FMUL R33, R33, 0.5 ;  /* 0x3f0000002121a820 */ /* 0x000fe20000400000 */
[----:B------:R-:W3:Y:S01]  /*2640*/  MUFU.EX2 R29, R29 ;  /* 0x0000001d001d7308 */ /* 0x000ee20000000800 */
[----:B--2---:R-:W-:Y:S01]  /*2650*/  @!P6 FMUL R50, R50, R50 ;  /* 0x000000323232e220 */ /* 0x004fe20000400000 */
[----:B------:R-:W-:Y:S01]  /*2660*/  FSETP.GEU.AND P6, PT, R28, -126, PT ;  /* 0xc2fc00001c00780b */ /* 0x000fe20003fce000 */
[----:B------:R-:W-:Y:S01]  /*2670*/  FADD R23, R22, R23 ;  /* 0x0000001716177221 */ /* 0x000fe20000000000 */
[----:B------:R-:W-:Y:S01]  /*2680*/  F2FP.BF16.F32.PACK_AB R135, R14, R135 ;  /* 0x000000870e87723e */ /* 0x000fe200000010ff */
[----:B------:R-:W-:Y:S01]  /*2690*/  FADD R17, R133, R50 ;  /* 0x0000003285117221 */ /* 0x000fe20000000000 */
[----:B------:R-:W-:Y:S01]  /*26a0*/  F2FP.BF16.F32.PACK_AB R133, R12, R133 ;  /* 0x000000850c85723e */ /* 0x000fe200000010ff */
[----:B------:R-:W-:Y:S01]  /*26b0*/  @!P4 FMUL R37, R37, 0.5 ;  /* 0x3f0000002525c820 */ /* 0x000fe20000400000 */
[----:B------:R-:W2:Y:S01]  /*26c0*/  MUFU.EX2 R132, R32 ;  /* 0x0000002000847308 */ /* 0x000ea20000000800 */
[----:B----4-:R-:W-:Y:S01]  /*26d0*/  @!P1 FMUL R120, R120, R120 ;  /* 0x0000007878789220 */ /* 0x010fe20000400000 */
[----:B------:R-:W-:Y:S01]  /*26e0*/  FSETP.GEU.AND P1, PT, R36, -126, PT ;  /* 0xc2fc00002400780b */ /* 0x000fe20003f2e000 */
[----:B------:R-:W-:Y:S01]  /*26f0*/  FADD R24, R6, R17 ;  /* 0x0000001106187221 */ /* 0x000fe20000000000 */
[----:B------:R-:W-:-:S02]  /*2700*/  F2FP.BF16.F32.PACK_AB R131, R131, R46 ;  /* 0x0000002e8383723e */ /* 0x000fc400000010ff */
[----:B------:R-:W-:Y:S01]  /*2710*/  F2FP.BF16.F32.PACK_AB R125, R125, R50 ;  /* 0x000000327d7d723e */ /* 0x000fe200000010ff */
[----:B------:R-:W-:Y:S01]  /*2720*/  @!P6 FMUL R28, R28, 0.5 ;  /* 0x3f0000001c1ce820 */ /* 0x000fe20000400000 */
[----:B------:R-:W4:Y:S01]  /*2730*/  MUFU.EX2 R33, R33 ;  /* 0x0000002100217308 */ /* 0x000f220000000800 */
[----:B---3--:R-:W-:Y:S01]  /*2740*/  @!P5 FMUL R29, R29, R29 ;  /* 0x0000001d1d1dd220 */ /* 0x008fe20000400000 */
[----:B------:R-:W-:Y:S01]  /*2750*/  FSETP.GEU.AND P5, PT, R41, -126, PT ;  /* 0xc2fc00002900780b */ /* 0x000fe20003fae000 */
[----:B------:R-:W-:-:S04]  /*2760*/  FADD R24, R24, R27 ;  /* 0x0000001b18187221 */ /* 0x000fc80000000000 */
[----:B------:R-:W-:Y:S01]  /*2770*/  @!P1 FMUL R36, R36, 0.5 ;  /* 0x3f00000024249820 */ /* 0x000fe20000400000 */
[----:B------:R-:W3:Y:S01]  /*2780*/  MUFU.EX2 R122, R28 ;  /* 0x0000001c007a7308 */ /* 0x000ee20000000800 */
[----:B--2---:R-:W-:Y:S01]  /*2790*/  @!P3 FMUL R132, R132, R132 ;  /* 0x000000848484b220 */ /* 0x004fe20000400000 */
[----:B------:R-:W-:-:S05]  /*27a0*/  FSETP.GEU.AND P3, PT, R49, -126, PT ;  /* 0xc2fc00003100780b */ /* 0x000fca0003f6e000 */
[----:B------:R-:W-:Y:S01]  /*27b0*/  @!P5 FMUL R41, R41, 0.5 ;  /* 0x3f0000002929d820 */ /* 0x000fe20000400000 */
[----:B------:R-:W2:Y:S01]  /*27c0*/  MUFU.EX2 R134, R36 ;  /* 0x0000002400867308 */ /* 0x000ea20000000800 */
[----:B----4-:R-:W-:Y:S01]  /*27d0*/  @!P2 FMUL R33, R33, R33 ;  /* 0x000000212121a220 */ /* 0x010fe20000400000 */
[----:B------:R-:W-:-:S05]  /*27e0*/  FSETP.GEU.AND P2, PT, R44, -126, PT ;  /* 0xc2fc00002c00780b */ /* 0x000fca0003f4e000 */
[----:B------:R-:W-:Y:S01]  /*27f0*/  @!P3 FMUL R49, R49, 0.5 ;  /* 0x3f0000003131b820 */ /* 0x000fe20000400000 */
[----:B------:R-:W4:Y:S01]  /*2800*/  MUFU.EX2 R37, R37 ;  /* 0x0000002500257308 */ /* 0x000f220000000800 */
[----:B---3--:R-:W-:Y:S01]  /*2810*/  @!P6 FMUL R122, R122, R122 ;  /* 0x0000007a7a7ae220 */ /* 0x008fe20000400000 */
[----:B------:R-:W-:-:S05]  /*2820*/  FSETP.GEU.AND P6, PT, R40, -126, PT ;  /* 0xc2fc00002800780b */ /* 0x000fca0003fce000 */
        /* <DEDUP_REMOVED lines=11> */
[----:B------:R-:W-:-:S03]  /*28e0*/  FSETP.GEU.AND P5, PT, R52, -126, PT ;  /* 0xc2fc00003400780b */ /* 0x000fc60003fae000 */
[----:B------:R-:W-:Y:S02]  /*28f0*/  FADD R6, R25, R128 ;  /* 0x0000008019067221 */ /* 0x000fe40000000000 */
[----:B------:R-:W-:Y:S01]  /*2900*/  @!P4 FMUL R48, R48, 0.5 ;  /* 0x3f0000003030c820 */ /* 0x000fe20000400000 */
[----:B------:R-:W3:Y:S01]  /*2910*/  MUFU.EX2 R11, R44 ;  /* 0x0000002c000b7308 */ /* 0x000ee20000000800 */
[----:B--2---:R-:W-:Y:S01]  /*2920*/  @!P3 FMUL R124, R124, R124 ;  /* 0x0000007c7c7cb220 */ /* 0x004fe20000400000 */
[----:B------:R-:W-:-:S03]  /*2930*/  FSETP.GEU.AND P3, PT, R5, -126, PT ;  /* 0xc2fc00000500780b */ /* 0x000fc60003f6e000 */
[----:B------:R-:W-:Y:S02]  /*2940*/  FADD R17, R33, R124 ;  /* 0x0000007c21117221 */ /* 0x000fe40000000000 */
[----:B------:R-:W-:Y:S01]  /*2950*/  @!P5 FMUL R52, R52, 0.5 ;  /* 0x3f0000003434d820 */ /* 0x000fe20000400000 */
[----:B------:R-:W2:Y:S01]  /*2960*/  MUFU.EX2 R130, R45 ;  /* 0x0000002d00827308 */ /* 0x000ea20000000800 */
[----:B----4-:R-:W-:Y:S01]  /*2970*/  @!P6 FMUL R9, R9, R9 ;  /* 0x000000090909e220 */ /* 0x010fe20000400000 */
[----:B------:R-:W-:-:S04]  /*2980*/  FADD R21, R6, R17 ;  /* 0x0000001106157221 */ /* 0x000fc80000000000 */
[----:B------:R-:W-:Y:S01]  /*2990*/  F2FP.BF16.F32.PACK_AB R128, R128, R9 ;  /* 0x000000098080723e */ /* 0x000fe200000010ff */
[----:B------:R-:W-:Y:S01]  /*29a0*/  @!P3 FMUL R5, R5, 0.5 ;  /* 0x3f0000000505b820 */ /* 0x000fe20000400000 */
[----:B------:R-:W4:Y:S01]  /*29b0*/  MUFU.EX2 R13, R48 ;  /* 0x00000030000d7308 */ /* 0x000f220000000800 */
[----:B---3--:R-:W-:-:S04]  /*29c0*/  @!P2 FMUL R11, R11, R11 ;  /* 0x0000000b0b0ba220 */ /* 0x008fc80000400000 */
[----:B------:R-:W-:Y:S01]  /*29d0*/  FADD R6, R122, R11 ;  /* 0x0000000b7a067221 */ /* 0x000fe20000000000 */
[----:B------:R-:W-:Y:S02]  /*29e0*/  F2FP.BF16.F32.PACK_AB R122, R29, R122 ;  /* 0x0000007a1d7a723e */ /* 0x000fe400000010ff */
[----:B------:R-:W3:Y:S01]  /*29f0*/  MUFU.EX2 R15, R52 ;  /* 0x00000034000f7308 */ /* 0x000ee20000000800 */
[----:B--2---:R-:W-:-:S04]  /*2a00*/  @!P1 FMUL R130, R130, R130 ;  /* 0x0000008282829220 */ /* 0x004fc80000400000 */
[----:B------:R-:W-:Y:S01]  /*2a10*/  FADD R17, R29, R130 ;  /* 0x000000821d117221 */ /* 0x000fe20000000000 */
[----:B------:R-:W-:Y:S02]  /*2a20*/  F2FP.BF16.F32.PACK_AB R130, R130, R11 ;  /* 0x0000000b8282723e */ /* 0x000fe400000010ff */
[----:B------:R2:W5:Y:S01]  /*2a30*/  MUFU.EX2 R126, R5 ;  /* 0x00000005007e7308 */ /* 0x0005620000000800 */
[----:B----4-:R-:W-:-:S04]  /*2a40*/  @!P4 FMUL R13, R13, R13 ;  /* 0x0000000d0d0dc220 */ /* 0x010fc80000400000 */
[----:B------:R-:W-:Y:S01]  /*2a50*/  FADD R18, R132, R13 ;  /* 0x0000000d84127221 */ /* 0x000fe20000000000 */
[----:B------:R-:W-:Y:S02]  /*2a60*/  F2FP.BF16.F32.PACK_AB R132, R33, R132 ;  /* 0x000000842184723e */ /* 0x000fe400000010ff */
[----:B------:R-:W-:Y:S01]  /*2a70*/  F2FP.BF16.F32.PACK_AB R124, R124, R13 ;  /* 0x0000000d7c7c723e */ /* 0x000fe200000010ff */
[----:B---3--:R-:W-:Y:S01]  /*2a80*/  @!P5 FMUL R15, R15, R15 ;  /* 0x0000000f0f0fd220 */ /* 0x008fe20000400000 */
[----:B--2---:R-:W-:Y:S01]  /*2a90*/  FADD R5, R120, R9 ;  /* 0x0000000978057221 */ /* 0x004fe20000000000 */
[----:B------:R-:W-:Y:S02]  /*2aa0*/  F2FP.BF16.F32.PACK_AB R120, R25, R120 ;  /* 0x000000781978723e */ /* 0x000fe400000010ff */
[----:B------:R-:W-:Y:S01]  /*2ab0*/  FADD R19, R134, R15 ;  /* 0x0000000f86137221 */ /* 0x000fe20000000000 */
[----:B------:R-:W-:Y:S01]  /*2ac0*/  FADD R5, R5, R18 ;  /* 0x0000001205057221 */ /* 0x000fe20000000000 */
[----:B------:R-:W-:Y:S01]  /*2ad0*/  F2FP.BF16.F32.PACK_AB R134, R37, R134 ;  /* 0x000000862586723e */ /* 0x000fe200000010ff */
[----:B-----5:R-:W-:Y:S01]  /*2ae0*/  @!P3 FMUL R126, R126, R126 ;  /* 0x0000007e7e7eb220 */ /* 0x020fe20000400000 */
[----:B------:R-:W-:-:S03]  /*2af0*/  FADD R6, R6, R19 ;  /* 0x0000001306067221 */ /* 0x000fc60000000000 */
[----:B------:R-:W-:Y:S01]  /*2b00*/  FADD R20, R37, R126 ;  /* 0x0000007e25147221 */ /* 0x000fe20000000000 */
[----:B------:R-:W-:Y:S01]  /*2b10*/  FADD R6, R5, R6 ;  /* 0x0000000605067221 */ /* 0x000fe20000000000 */
[----:B------:R-:W-:Y:S01]  /*2b20*/  FADD R5, R24, R23 ;  /* 0x0000001718057221 */ /* 0x000fe20000000000 */
[----:B------:R-:W-:Y:S01]  /*2b30*/  F2FP.BF16.F32.PACK_AB R126, R126, R15 ;  /* 0x0000000f7e7e723e */ /* 0x000fe200000010ff */
[----:B------:R-:W-:Y:S01]  /*2b40*/  FADD R20, R17, R20 ;  /* 0x0000001411147221 */ /* 0x000fe20000000000 */
[----:B------:R-:W-:-:S03]  /*2b50*/  MOV R17, UR31 ;  /* 0x0000001f00117c02 */ /* 0x000fc60008000f00 */
[----:B------:R-:W-:Y:S01]  /*2b60*/  FADD R21, R21, R20 ;  /* 0x0000001415157221 */ /* 0x000fe20000000000 */
[----:B------:R2:W-:Y:S03]  /*2b70*/  SYNCS.ARRIVE.TRANS64.A1T0 RZ, [R17+UR30], RZ ;  /* 0x000000ff11ff79a7 */ /* 0x0005e6000810001e */
[----:B------:R-:W-:Y:S01]  /*2b80*/  FADD R6, R6, R21 ;  /* 0x0000001506067221 */ /* 0x000fe20000000000 */
[----:B------:R-:W-:Y:S06]  /*2b90*/  @!P0 BRA `(.L_x_19) ;  /* 0x0000000000048947 */ /* 0x000fec0003800000 */
[----:B-1----:R-:W-:Y:S01]  /*2ba0*/  BPT.TRAP 0x1 ;  /* 0x000000040000795c */ /* 0x002fe20000300000 */
.L_x_19:
[----:B------:R-:W3:Y:S01]  /*2bb0*/  SYNCS.PHASECHK.TRANS64.TRYWAIT P1, [UR36+0x2a008], R7 ;  /* 0x02a00807ff0075a7 */ /* 0x000ee20008020164 */
[----:B------:R-:W-:Y:S01]  /*2bc0*/  ULOP3.LUT UR38, UR38, 0x2000000, URZ, 0xfc, !UPT ;  /* 0x0200000026267892 */ /* 0x000fe2000f8efc3f */
[----:B---3--:R-:W-:Y:S11]  /*2bd0*/  @!P1 BRA `(.L_x_20) ;  /* 0x0000008000209947 */ /* 0x008ff60003800000 */
.L_x_112:
[----:B------:R-:W-:Y:S01]  /*2be0*/  UIADD3 UR10, UR38, 0x600, URZ ;  /* 0x00000600260a7890 */ /* 0x000fe2000fffe03f */
[----:B------:R-:W-:Y:S01]  /*2bf0*/  WARPGROUP.ARRIVE ;  /* 0x00000000000079c5 */ /* 0x000fe20000000000 */
[----:B------:R-:W-:Y:S01]  /*2c00*/  UMOV UR11, 0x40000040 ;  /* 0x40000040000b7882 */ /* 0x000fe20000000000 */
[----:B------:R-:W-:-:S06]  /*2c10*/  F2FP.BF16.F32.PACK_AB R127, R127, R16 ;  /* 0x000000107f7f723e */ /* 0x000fcc00000010ff */
[----:B------:R-:W-:Y:S01]  /*2c20*/  HGMMA.64x192x16.F32.BF16 R24, R120, gdesc[UR8].tnspB, RZ, !UPT, gsb0 ;  /* 0x42e0000878187df0 */ /* 0x000fe2000c0018ff */
[----:B------:R-:W-:Y:S01]  /*2c30*/  UIADD3 UR10, UR38, 0x680, URZ ;  /* 0x00000680260a7890 */ /* 0x000fe2000fffe03f */
[----:B------:R-:W-:Y:S01]  /*2c40*/  UMOV UR11, 0x40000040 ;  /* 0x40000040000b7882 */ /* 0x000fe20000000000 */
[----:B------:R-:W-:Y:S02]  /*2c50*/  WARPGROUP.DEPBAR.LE gsb0, 0x0 ;  /* 0x00008000000079c5 */ /* 0x000fe40000010000 */
[----:B------:R-:W-:-:S15]  /*2c60*/  WARPGROUP.ARRIVE ;  /* 0x00000000000079c5 */ /* 0x000fde0000000000 */
[----:B------:R-:W-:Y:S01]  /*2c70*/  HGMMA.64x192x16.F32.BF16 R24, R132, gdesc[UR8].tnspB, R24, gsb0 ;  /* 0x42e0000884187df0 */ /* 0x000fe20008001818 */
        /* <DEDUP_REMOVED lines=9> */
[----:B------:R-:W-:Y:S03]  /*2d10*/  HGMMA.64x192x16.F32.BF16 R24, R124, gdesc[UR8].tnspB, R24, gsb0 ;  /* 0x42e000087c187df0 */ /* 0x000fe60008001818 */
[----:B------:R-:W-:Y:S02]  /*2d20*/  WARPGROUP.DEPBAR.LE gsb0, 0x0 ;  /* 0x00008000000079c5 */ /* 0x000fe40000010000 */
[----:B------:R-:W-:Y:S05]  /*2d30*/  @!P0 BRA `(.L_x_21) ;  /* 0x0000000000048947 */ /* 0x000fea0003800000 */
[----:B-1----:R-:W-:Y:S01]  /*2d40*/  BPT.TRAP 0x1 ;  /* 0x000000040000795c */ /* 0x002fe20000300000 */
.L_x_21:
[----:B------:R-:W-:Y:S01]  /*2d50*/  UISETP.GT.U32.AND UP0, UPT, UR4, 0x1, UPT ;  /* 0x000000010400788c */ /* 0x000fe2000bf04070 */
[----:B---3--:R-:W-:Y:S01]  /*2d60*/  MOV R7, RZ ;  /* 0x000000ff00077202 */ /* 0x008fe20000000f00 */
[----:B------:R-:W-:-:S04]  /*2d70*/  UIADD3 UR10, UR36, 0x2a028, URZ ;  /* 0x0002a028240a7890 */ /* 0x000fc8000fffe03f */
[----:B------:R-:W-:Y:S01]  /*2d80*/  PLOP3.LUT P1, PT, PT, PT, UP0, 0x80, 0x0 ;  /* 0x000000000000781c */ /* 0x000fe20003f2f008 */
[----:B------:R-:W-:-:S09]  /*2d90*/  UPRMT UR10, URZ, 0x654, UR10 ;  /* 0x000006543f0a7896 */ /* 0x000fd2000800000a */
[----:B------:R-:W-:Y:S03]  /*2da0*/  SYNCS.ARRIVE.TRANS64.RED.A1T0 RZ, [UR10], RZ ;  /* 0x000000ffffff79a7 */ /* 0x000fe6000810040a */
[----:B------:R-:W-:Y:S05]  /*2db0*/  @P1 BRA `(.L_x_22) ;  /* 0x0000000000041947 */ /* 0x000fea0003800000 */
[----:B-1----:R-:W-:Y:S01]  /*2dc0*/  BPT.TRAP 0x1 ;  /* 0x000000040000795c */ /* 0x002fe20000300000 */
.L_x_22:
[C---:B------:R-:W-:Y:S01]  /*2dd0*/  ISETP.GE.AND P2, PT, R2.reuse, 0x81, PT ;  /* 0x000000810200780c */ /* 0x040fe20003f46270 */
[----:B------:R-:W-:Y:S01]  /*2de0*/  UMOV UR39, 0x1 ;  /* 0x0000000100277882 */ /* 0x000fe20000000000 */
[----:B------:R-:W-:Y:S01]  /*2df0*/  IADD3 R8, R2, 0x3f, RZ ;  /* 0x0000003f02087810 */ /* 0x000fe20007ffe0ff */
[----:B------:R-:W-:Y:S01]  /*2e00*/  UMOV UR4, 0x2 ;  /* 0x0000000200047882 */ /* 0x000fe20000000000 */
[----:B------:R-:W-:Y:S02]  /*2e10*/  IADD3 R0, R0, 0x40, RZ ;  /* 0x0000004000007810 */ /* 0x000fe40007ffe0ff */
[----:B------:R-:W-:-:S04]  /*2e20*/  SHF.R.S32.HI R9, RZ, 0x1f, R8 ;  /* 0x0000001fff097819 */ /* 0x000fc80000011408 */
[----:B------:R-:W-:-:S04]  /*2e30*/  LEA.HI R9, R9, R8, RZ, 0x6 ;  /* 0x0000000809097211 */ /* 0x000fc800078f30ff */
[----:B------:R-:W-:Y:S01]  /*2e40*/  LEA.HI.SX32 R2, R9, 0xffffffff, 0x1a ;  /* 0xffffffff09027811 */ /* 0x000fe200078fd2ff */
[----:B------:R-:W-:Y:S06]  /*2e50*/  @!P2 BRA `(.L_x_23) ;  /* 0x0000001c00eca947 */ /* 0x000fec0003800000 */
[----:B------:R-:W-:Y:S01]  /*2e60*/  MOV R11, R4 ;  /* 0x00000004000b7202 */ /* 0x000fe20000000f00 */
[----:B------:R-:W-:Y:S01]  /*2e70*/  UMOV UR4, 0x2 ;  /* 0x0000000200047882 */ /* 0x000fe20000000000 */
[----:B------:R-:W-:Y:S01]  /*2e80*/  MOV R9, R3 ;  /* 0x0000000300097202 */ /* 0x000fe20000000f00 */
[----:B------:R-:W-:Y:S01]  /*2e90*/  UMOV UR39, 0x1 ;  /* 0x0000000100277882 */ /* 0x000fe20000000000 */
[----:B------:R-:W-:Y:S01]  /*2ea0*/  MOV R7, RZ ;  /* 0x000000ff00077202 */ /* 0x000fe20000000f00 */
[----:B------:R-:W-:-:S06]  /*2eb0*/  ULDC UR60, c[0x0][0x604] ;  /* 0x00018100003c7ab9 */ /* 0x000fcc0000000800 */
.L_x_34:
[----:B------:R-:W-:-:S13]  /*2ec0*/  PLOP3.LUT P3, PT, PT, PT, UP1, 0x80, 0x0 ;  /* 0x000000000000781c */ /* 0x000fda0003f6f018 */
[----:B------:R-:W-:Y:S05]  /*2ed0*/  @!P3 BRA `(.L_x_24) ;  /* 0x000000000004b947 */ /* 0x000fea0003800000 */
[----:B-1----:R-:W-:Y:S01]  /*2ee0*/  BPT.TRAP 0x1 ;  /* 0x000000040000795c */ /* 0x002fe20000300000 */
.L_x_24:
[----:B------:R-:W-:Y:S01]  /*2ef0*/  ULEA UR10, UR4, UR36, 0x3 ;  /* 0x00000024040a7291 */ /* 0x000fe2000f8e183f */
[----:B------:R-:W-:-:S08]  /*2f00*/  SHF.L.U32 R3, R7, 0x1f, RZ ;  /* 0x0000001f07037819 */ /* 0x000fd000000006ff */
[----:B------:R-:W3:Y:S02]  /*2f10*/  SYNCS.PHASECHK.TRANS64.TRYWAIT P2, [UR10+0x2a000], R3 ;  /* 0x02a00003ff0075a7 */ /* 0x000ee4000804014a */
[----:B---3--:R-:W-:Y:S05]  /*2f20*/  @!P2 BRA `(.L_x_25) ;  /* 0x0000007c0064a947 */ /* 0x008fea0003800000 */
.L_x_113:
[----:B------:R-:W-:Y:S01]  /*2f30*/  UIMAD UR54, UR4, 0x600, UR6 ;  /* 0x00000600043678a4 */ /* 0x000fe2000f8e0206 */
[----:B------:R-:W-:Y:S01]  /*2f40*/  WARPGROUP.ARRIVE ;  /* 0x00000000000079c5 */ /* 0x000fe20000000000 */
[----:B------:R-:W-:Y:S01]  /*2f50*/  UMOV UR55, 0x40000040 ;  /* 0x4000004000377882 */ /* 0x000fe20000000000 */
[----:B------:R-:W-:Y:S01]  /*2f60*/  UMOV UR51, 0x40000040 ;  /* 0x4000004000337882 */ /* 0x000fe20000000000 */
[----:B------:R-:W-:Y:S02]  /*2f70*/  UIADD3 UR50, UR54, 0x2, URZ ;  /* 0x0000000236327890 */ /* 0x000fe4000fffe03f */
[----:B------:R-:W-:Y:S01]  /*2f80*/  UIADD3 UR46, UR54, 0x4, URZ ;  /* 0x00000004362e7890 */ /* 0x000fe2000fffe03f */
[----:B------:R-:W-:Y:S02]  /*2f90*/  UMOV UR47, 0x40000040 ;  /* 0x40000040002f7882 */ /* 0x000fe40000000000 */
[----:B------:R-:W-:Y:S01]  /*2fa0*/  HGMMA.64x64x16.F32.BF16 R120, gdesc[UR52], RZ, !UPT, gsb0 ;  /* 0x00e00000347879f0 */ /* 0x000fe2000c0018ff */
[----:B------:R-:W-:Y:S01]  /*2fb0*/  UIADD3 UR42, UR54, 0x6, URZ ;  /* 0x00000006362a7890 */ /* 0x000fe2000fffe03f */
[----:B------:R-:W-:Y:S01]  /*2fc0*/  UMOV UR43, 0x40000040 ;  /* 0x40000040002b7882 */ /* 0x000fe20000000000 */
        /* <DEDUP_REMOVED lines=16> */
[----:B------:R-:W-:-:S04]  /*30d0*/  UIADD3 UR4, UR4, 0x1, URZ ;  /* 0x0000000104047890 */ /* 0x000fc8000fffe03f */
[----:B------:R-:W-:Y:S01]  /*30e0*/  UISETP.NE.AND UP0, UPT, UR4, 0x5, UPT ;  /* 0x000000050400788c */ /* 0x000fe2000bf05270 */
        /* <DEDUP_REMOVED lines=30> */
[----:B------:R-:W-:Y:S02]  /*32d0*/  USEL UR10, URZ, 0x1, UP0 ;  /* 0x000000013f0a7887 */ /* 0x000fe40008000000 */
[----:B------:R-:W-:-:S04]  /*32e0*/  USEL UR11, UR4, URZ, UP0 ;  /* 0x0000003f040b7287 */ /* 0x000fc80008000000 */
[----:B------:R-:W-:Y:S01]  /*32f0*/  LOP3.LUT R7, R7, UR10, RZ, 0x3c, !PT ;  /* 0x0000000a07077c12 */ /* 0x000fe2000f8e3cff */
[----:B------:R-:W-:Y:S02]  /*3300*/  WARPGROUP.DEPBAR.LE gsb0, 0x0 ;  /* 0x00008000000079c5 */ /* 0x000fe40000010000 */
[----:B------:R-:W-:-:S06]  /*3310*/  WARPGROUP.ARRIVE ;  /* 0x00000000000079c5 */ /* 0x000fcc0000000000 */
[----:B------:R-:W-:Y:S03]  /*3320*/  HGMMA.64x64x16.F32.BF16 R120, gdesc[UR56], R120, gsb0 ;  /* 0x00e00000387879f0 */ /* 0x000fe60008001878 */
[----:B------:R-:W-:Y:S02]  /*3330*/  WARPGROUP.DEPBAR.LE gsb0, 0x0 ;  /* 0x00008000000079c5 */ /* 0x000fe40000010000 */
[----:B------:R-:W-:Y:S05]  /*3340*/  @!P3 BRA `(.L_x_26) ;  /* 0x000000000004b947 */ /* 0x000fea0003800000 */
[----:B-1----:R-:W-:Y:S01]  /*3350*/  BPT.TRAP 0x1 ;  /* 0x000000040000795c */ /* 0x002fe20000300000 */
.L_x_26:
[----:B---3--:R-:W-:Y:S01]  /*3360*/  FMNMX R4, R120, R11, !PT ;  /* 0x0000000b78047209 */ /* 0x008fe20007800000 */
[----:B------:R-:W-:-:S03]  /*3370*/  ULEA UR4, UR11, UR36, 0x3 ;  /* 0x000000240b047291 */ /* 0x000fc6000f8e183f */
[----:B------:R-:W-:-:S04]  /*3380*/  FMNMX R3, R121, R4, !PT ;  /* 0x0000000479037209 */ /* 0x000fc80007800000 */
        /* <DEDUP_REMOVED lines=13> */
[----:B------:R-:W-:-:S05]  /*3460*/  FMNMX R3, R149, R4, !PT ;  /* 0x0000000495037209 */ /* 0x000fca0007800000 */
[----:B------:R-:W3:Y:S02]  /*3470*/  SHFL.BFLY PT, R4, R3, 0x1, 0x1f ;  /* 0x0c201f0003047f89 */ /* 0x000ee400000e0000 */
[----:B---3--:R-:W-:Y:S02]  /*3480*/  FMNMX R8, R3, R4, !PT ;  /* 0x0000000403087209 */ /* 0x008fe40007800000 */
[----:B------:R-:W-:-:S03]  /*3490*/  FMNMX R4, R122, R9, !PT ;  /* 0x000000097a047209 */ /* 0x000fc60007800000 */
[----:B------:R-:W3:Y:S01]  /*34a0*/  SHFL.BFLY PT, R13, R8, 0x2, 0x1f ;  /* 0x0c401f00080d7f89 */ /* 0x000ee200000e0000 */
[----:B------:R-:W-:-:S04]  /*34b0*/  FMNMX R15, R123, R4, !PT ;  /* 0x000000047b0f7209 */ /* 0x000fc80007800000 */
[----:B------:R-:W-:-:S04]  /*34c0*/  FMNMX R4, R126, R15, !PT ;  /* 0x0000000f7e047209 */ /* 0x000fc80007800000 */
[----:B------:R-:W-:-:S04]  /*34d0*/  FMNMX R15, R127, R4, !PT ;  /* 0x000000047f0f7209 */ /* 0x000fc80007800000 */
[----:B------:R-:W-:Y:S02]  /*34e0*/  FMNMX R10, R130, R15, !PT ;  /* 0x0000000f820a7209 */ /* 0x000fe40007800000 */
[----:B---3--:R-:W-:Y:S02]  /*34f0*/  FMNMX R4, R8, R13, !PT ;  /* 0x0000000d08047209 */ /* 0x008fe40007800000 */
[----:B------:R-:W-:Y:S02]  /*3500*/  FMNMX R13, R131, R10, !PT ;  /* 0x0000000a830d7209 */ /* 0x000fe40007800000 */
[----:B------:R-:W-:Y:S02]  /*3510*/  FSETP.NEU.AND P2, PT, R4, -INF , PT ;  /* 0xff8000000400780b */ /* 0x000fe40003f4d000 */
[----:B------:R-:W-:Y:S02]  /*3520*/  FMNMX R14, R134, R13, !PT ;  /* 0x0000000d860e7209 */ /* 0x000fe40007800000 */
[----:B------:R-:W-:-:S02]  /*3530*/  FSEL R10, R4, RZ, P2 ;  /* 0x000000ff040a7208 */ /* 0x000fc40001000000 */
[----:B------:R-:W-:-:S03]  /*3540*/  FMNMX R3, R135, R14, !PT ;  /* 0x0000000e87037209 */ /* 0x000fc60007800000 */
[----:B------:R-:W-:Y:S01]  /*3550*/  FMUL R12, R10, UR60 ;  /* 0x0000003c0a0c7c20 */ /* 0x000fe20008400000 */
[----:B------:R-:W-:Y:S01]  /*3560*/  FMNMX R8, R138, R3, !PT ;  /* 0x000000038a087209 */ /* 0x000fe20007800000 */
[----:B------:R-:W-:Y:S02]  /*3570*/  FADD R10, -R10, R11 ;  /* 0x0000000b0a0a7221 */ /* 0x000fe40000000100 */
[--C-:B------:R-:W-:Y:S01]  /*3580*/  FFMA R120, R120, UR60, -R12.reuse ;  /* 0x0000003c78787c23 */ /* 0x100fe2000800080c */
[--C-:B------:R-:W-:Y:S01]  /*3590*/  FFMA R13, R121, UR60, -R12.reuse ;  /* 0x0000003c790d7c23 */ /* 0x100fe2000800080c */
[----:B------:R-:W-:Y:S01]  /*35a0*/  FMNMX R3, R139, R8, !PT ;  /* 0x000000088b037209 */ /* 0x000fe20007800000 */
[--C-:B------:R-:W-:Y:S01]  /*35b0*/  FFMA R125, R125, UR60, -R12.reuse ;  /* 0x0000003c7d7d7c23 */ /* 0x100fe2000800080c */
[--C-:B------:R-:W-:Y:S01]  /*35c0*/  FFMA R128, R128, UR60, -R12.reuse ;  /* 0x0000003c80807c23 */ /* 0x100fe2000800080c */
[----:B------:R-:W-:Y:S01]  /*35d0*/  FSETP.GEU.AND P5, PT, R120, -126, PT ;  /* 0xc2fc00007800780b */ /* 0x000fe20003fae000 */
[--C-:B------:R-:W-:Y:S01]  /*35e0*/  FFMA R129, R129, UR60, -R12.reuse ;  /* 0x0000003c81817c23 */ /* 0x100fe2000800080c */
[----:B------:R-:W-:Y:S01]  /*35f0*/  FSETP.GEU.AND P3, PT, R13, -126, PT ;  /* 0xc2fc00000d00780b */ /* 0x000fe20003f6e000 */
[--C-:B------:R-:W-:Y:S01]  /*3600*/  FFMA R133, R133, UR60, -R12.reuse ;  /* 0x0000003c85857c23 */ /* 0x100fe2000800080c */
[----:B------:R-:W-:Y:S01]  /*3610*/  FMNMX R8, R142, R3, !PT ;  /* 0x000000038e087209 */ /* 0x000fe20007800000 */
        /* <DEDUP_REMOVED lines=8> */
[----:B------:R-:W-:Y:S01]  /*36a0*/  @!P5 FMUL R120, R120, 0.5 ;  /* 0x3f0000007878d820 */ /* 0x000fe20000400000 */
[----:B------:R-:W-:Y:S01]  /*36b0*/  FSETP.GEU.AND P2, PT, R8, -126, PT ;  /* 0xc2fc00000800780b */ /* 0x000fe20003f4e000 */
[----:B------:R-:W-:Y:S01]  /*36c0*/  @!P3 FMUL R13, R13, 0.5 ;  /* 0x3f0000000d0db820 */ /* 0x000fe20000400000 */
[----:B------:R-:W-:Y:S01]  /*36d0*/  FMNMX R3, R147, R14, !PT ;  /* 0x0000000e93037209 */ /* 0x000fe20007800000 */
[--C-:B------:R-:W-:Y:S01]  /*36e0*/  FFMA R141, R141, UR60, -R12.reuse ;  /* 0x0000003c8d8d7c23 */ /* 0x100fe2000800080c */
[--C-:B------:R-:W-:Y:S01]  /*36f0*/  FFMA R144, R144, UR60, -R12.reuse ;  /* 0x0000003c90907c23 */ /* 0x100fe2000800080c */
[----:B------:R-:W3:Y:S01]  /*3700*/  MUFU.EX2 R120, R120 ;  /* 0x0000007800787308 */ /* 0x000ee20000000800 */
[----:B------:R-:W-:Y:S01]  /*3710*/  FMNMX R14, R150, R3, !PT ;  /* 0x00000003960e7209 */ /* 0x000fe20007800000 */
[----:B------:R-:W-:Y:S01]  /*3720*/  @!P4 FMUL R125, R125, 0.5 ;  /* 0x3f0000007d7dc820 */ /* 0x000fe20000400000 */
[--C-:B------:R-:W-:Y:S01]  /*3730*/  FFMA R3, R132, UR60, -R12.reuse ;  /* 0x0000003c84037c23 */ /* 0x100fe2000800080c */
[----:B------:R-:W-:Y:S01]  /*3740*/  @!P6 FMUL R128, R128, 0.5 ;  /* 0x3f0000008080e820 */ /* 0x000fe20000400000 */
[----:B------:R-:W-:Y:S01]  /*3750*/  FMNMX R15, R151, R14, !PT ;  /* 0x0000000e970f7209 */ /* 0x000fe20007800000 */
[--C-:B------:R-:W-:Y:S01]  /*3760*/  FFMA R145, R145, UR60, -R12.reuse ;  /* 0x0000003c91917c23 */ /* 0x100fe2000800080c */
[--C-:B------:R-:W-:Y:S01]  /*3770*/  FFMA R148, R148, UR60, -R12.reuse ;  /* 0x0000003c94947c23 */ /* 0x100fe2000800080c */
[----:B------:R-:W4:Y:S01]  /*3780*/  MUFU.EX2 R13, R13 ;  /* 0x0000000d000d7308 */ /* 0x000f220000000800 */
[----:B------:R-:W-:Y:S01]  /*3790*/  @!P2 FMUL R8, R8, 0.5 ;  /* 0x3f0000000808a820 */ /* 0x000fe20000400000 */
[----:B------:R-:W5:Y:S01]  /*37a0*/  SHFL.BFLY PT, R16, R15, 0x1, 0x1f ;  /* 0x0c201f000f107f89 */ /* 0x000f6200000e0000 */
[----:B------:R-:W-:Y:S01]  /*37b0*/  FFMA R12, R149, UR60, -R12 ;  /* 0x0000003c950c7c23 */ /* 0x000fe2000800080c */
[----:B------:R-:W-:-:S04]  /*37c0*/  FMUL R10, R10, UR60 ;  /* 0x0000003c0a0a7c20 */ /* 0x000fc80008400000 */
[----:B------:R-:W1:Y:S01]  /*37d0*/  MUFU.EX2 R8, R8 ;  /* 0x0000000800087308 */ /* 0x000e620000000800 */
[----:B---3--:R-:W-:Y:S01]  /*37e0*/  @!P5 FMUL R120, R120, R120 ;  /* 0x000000787878d220 */ /* 0x008fe20000400000 */
[----:B------:R-:W-:-:S06]  /*37f0*/  FSETP.GEU.AND P5, PT, R129, -126, PT ;  /* 0xc2fc00008100780b */ /* 0x000fcc0003fae000 */
[----:B------:R-:W3:Y:S01]  /*3800*/  MUFU.EX2 R125, R125 ;  /* 0x0000007d007d7308 */ /* 0x000ee20000000800 */
[----:B----4-:R-:W-:Y:S01]  /*3810*/  @!P3 FMUL R13, R13, R13 ;  /* 0x0000000d0d0db220 */ /* 0x010fe20000400000 */
[----:B------:R-:W-:-:S05]  /*3820*/  FSETP.GEU.AND P3, PT, R3, -126, PT ;  /* 0xc2fc00000300780b */ /* 0x000fca0003f6e000 */
[----:B------:R-:W-:Y:S01]  /*3830*/  @!P5 FMUL R129, R129, 0.5 ;  /* 0x3f0000008181d820 */ /* 0x000fe20000400000 */
[----:B------:R-:W4:Y:S01]  /*3840*/  MUFU.EX2 R132, R128 ;  /* 0x0000008000847308 */ /* 0x000f220000000800 */
[----:B-1----:R-:W-:Y:S01]  /*3850*/  @!P2 FMUL R8, R8, R8 ;  /* 0x000000080808a220 */ /* 0x002fe20000400000 */
[----:B------:R-:W-:Y:S02]  /*3860*/  FSETP.GEU.AND P2, PT, R133, -126, PT ;  /* 0xc2fc00008500780b */ /* 0x000fe40003f4e000 */
[----:B-----5:R-:W-:-:S03]  /*3870*/  FMNMX R16, R15, R16, !PT ;  /* 0x000000100f107209 */ /* 0x020fc60007800000 */
[----:B------:R-:W-:Y:S01]  /*3880*/  @!P3 FMUL R3, R3, 0.5 ;  /* 0x3f0000000303b820 */ /* 0x000fe20000400000 */
[----:B------:R-:W1:Y:S01]  /*3890*/  MUFU.EX2 R129, R129 ;  /* 0x0000008100817308 */ /* 0x000e620000000800 */
[----:B---3--:R-:W-:Y:S01]  /*38a0*/  @!P4 FMUL R125, R125, R125 ;  /* 0x0000007d7d7dc220 */ /* 0x008fe20000400000 */
[----:B------:R-:W-:Y:S01]  /*38b0*/  FSETP.GEU.AND P4, PT, R136, -126, PT ;  /* 0xc2fc00008800780b */ /* 0x000fe20003f8e000 */
[----:B------:R-:W3:Y:S04]  /*38c0*/  SHFL.BFLY PT, R21, R16, 0x2, 0x1f ;  /* 0x0c401f0010157f89 */ /* 0x000ee800000e0000 */
[----:B------:R-:W-:Y:S01]  /*38d0*/  @!P2 FMUL R133, R133, 0.5 ;  /* 0x3f0000008585a820 */ /* 0x000fe20000400000 */
[----:B------:R-:W5:Y:S01]  /*38e0*/  MUFU.EX2 R14, R3 ;  /* 0x00000003000e7308 */ /* 0x000f620000000800 */
[----:B----4-:R-:W-:Y:S01]  /*38f0*/  @!P6 FMUL R132, R132, R132 ;  /* 0x000000848484e220 */ /* 0x010fe20000400000 */
[----:B------:R-:W-:-:S05]  /*3900*/  FSETP.GEU.AND P6, PT, R137, -126, PT ;  /* 0xc2fc00008900780b */ /* 0x000fca0003fce000 */
[----:B------:R-:W-:Y:S01]  /*3910*/  @!P4 FMUL R136, R136, 0.5 ;  /* 0x3f0000008888c820 */ /* 0x000fe20000400000 */
[----:B------:R-:W4:Y:S01]  /*3920*/  MUFU.EX2 R15, R133 ;  /* 0x00000085000f7308 */ /* 0x000f220000000800 */
[----:B-1----:R-:W-:Y:S01]  /*3930*/  @!P5 FMUL R129, R129, R129 ;  /* 0x000000818181d220 */ /* 0x002fe20000400000 */
[----:B------:R-:W-:-:S05]  /*3940*/  FSETP.GEU.AND P5, PT, R140, -126, PT ;  /* 0xc2fc00008c00780b */ /* 0x000fca0003fae000 */
[----:B------:R-:W-:Y:S01]  /*3950*/  @!P6 FMUL R137, R137, 0.5 ;  /* 0x3f0000008989e820 */ /* 0x000fe20000400000 */
[----:B--2---:R-:W1:Y:S01]  /*3960*/  MUFU.EX2 R17, R136 ;  /* 0x0000008800117308 */ /* 0x004e620000000800 */
[----:B-----5:R-:W-:Y:S01]  /*3970*/  @!P3 FMUL R14, R14, R14 ;  /* 0x0000000e0e0eb220 */ /* 0x020fe20000400000 */
[----:B------:R-:W-:Y:S02]  /*3980*/  FSETP.GEU.AND P3, PT, R141, -126, PT ;  /* 0xc2fc00008d00780b */ /* 0x000fe40003f6e000 */
[----:B---3--:R-:W-:-:S03]  /*3990*/  FMNMX R3, R16, R21, !PT ;  /* 0x0000001510037209 */ /* 0x008fc60007800000 */
[----:B------:R-:W-:Y:S01]  /*39a0*/  @!P5 FMUL R140, R140, 0.5 ;  /* 0x3f0000008c8cd820 */ /* 0x000fe20000400000 */
[----:B------:R-:W2:Y:S01]  /*39b0*/  MUFU.EX2 R128, R137 ;  /* 0x0000008900807308 */ /* 0x000ea20000000800 */
[----:B----4-:R-:W-:Y:S01]  /*39c0*/  @!P2 FMUL R15, R15, R15 ;  /* 0x0000000f0f0fa220 */ /* 0x010fe20000400000 */
[----:B------:R-:W-:-:S05]  /*39d0*/  FSETP.GEU.AND P2, PT, R144, -126, PT ;  /* 0xc2fc00009000780b */ /* 0x000fca0003f4e000 */
[----:B------:R-:W-:Y:S01]  /*39e0*/  @!P3 FMUL R141, R141, 0.5 ;  /* 0x3f0000008d8db820 */ /* 0x000fe20000400000 */
[----:B------:R-:W3:Y:S01]  /*39f0*/  MUFU.EX2 R19, R140 ;  /* 0x0000008c00137308 */ /* 0x000ee20000000800 */
[----:B-1----:R-:W-:Y:S01]  /*3a00*/  @!P4 FMUL R17, R17, R17 ;  /* 0x000000111111c220 */ /* 0x002fe20000400000 */
[----:B------:R-:W-:-:S03]  /*3a10*/  FSETP.GEU.AND P4, PT, R145, -126, PT ;  /* 0xc2fc00009100780b */ /* 0x000fc60003f8e000 */
[----:B------:R-:W-:Y:S01]  /*3a20*/  FADD R11, R120, R17 ;  /* 0x00000011780b7221 */ /* 0x000fe20000000000 */
[----:B------:R-:W-:Y:S01]  /*3a30*/  F2FP.BF16.F32.PACK_AB R120, R13, R120 ;  /* 0x000000780d78723e */ /* 0x000fe200000010ff */
[----:B------:R-:W-:Y:S01]  /*3a40*/  @!P2 FMUL R144, R144, 0.5 ;  /* 0x3f0000009090a820 */ /* 0x000fe20000400000 */
[----:B------:R-:W1:Y:S01]  /*3a50*/  MUFU.EX2 R16, R141 ;  /* 0x0000008d00107308 */ /* 0x000e620000000800 */
[----:B--2---:R-:W-:Y:S01]  /*3a60*/  @!P6 FMUL R128, R128, R128 ;  /* 0x000000808080e220 */ /* 0x004fe20000400000 */
[----:B------:R-:W-:-:S04]  /*3a70*/  FSETP.NEU.AND P6, PT, R3, -INF , PT ;  /* 0xff8000000300780b */ /* 0x000fc80003fcd000 */
[----:B------:R-:W-:Y:S01]  /*3a80*/  FSEL R18, R3, RZ, P6 ;  /* 0x000000ff03127208 */ /* 0x000fe20003000000 */
[----:B------:R-:W-:Y:S01]  /*3a90*/  @!P4 FMUL R145, R145, 0.5 ;  /* 0x3f0000009191c820 */ /* 0x000fe20000400000 */
[----:B------:R-:W2:Y:S01]  /*3aa0*/  MUFU.EX2 R21, R144 ;  /* 0x0000009000157308 */ /* 0x000ea20000000800 */
[----:B---3--:R-:W-:Y:S01]  /*3ab0*/  @!P5 FMUL R19, R19, R19 ;  /* 0x000000131313d220 */ /* 0x008fe20000400000 */
[----:B------:R-:W-:Y:S01]  /*3ac0*/  FSETP.GEU.AND P5, PT, R12, -126, PT ;  /* 0xc2fc00000c00780b */ /* 0x000fe20003fae000 */
[----:B------:R-:W-:Y:S01]  /*3ad0*/  FMUL R20, R18, UR60 ;  /* 0x0000003c12147c20 */ /* 0x000fe20008400000 */
[----:B------:R-:W-:Y:S01]  /*3ae0*/  FSETP.GEU.AND P6, PT, R148, -126, PT ;  /* 0xc2fc00009400780b */ /* 0x000fe20003fce000 */
[----:B------:R-:W-:Y:S01]  /*3af0*/  FADD R18, -R18, R9 ;  /* 0x0000000912127221 */ /* 0x000fe20000000100 */
[----:B------:R-:W-:Y:S01]  /*3b00*/  FADD R9, R13, R128 ;  /* 0x000000800d097221 */ /* 0x000fe20000000000 */
[--C-:B------:R-:W-:Y:S01]  /*3b10*/  FFMA R122, R122, UR60, -R20.reuse ;  /* 0x0000003c7a7a7c23 */ /* 0x100fe20008000814 */
[----:B------:R-:W3:Y:S01]  /*3b20*/  MUFU.EX2 R124, R145 ;  /* 0x00000091007c7308 */ /* 0x000ee20000000800 */
[----:B-1----:R-:W-:Y:S01]  /*3b30*/  @!P3 FMUL R16, R16, R16 ;  /* 0x000000101010b220 */ /* 0x002fe20000400000 */
[--C-:B------:R-:W-:Y:S01]  /*3b40*/  FFMA R123, R123, UR60, -R20.reuse ;  /* 0x0000003c7b7b7c23 */ /* 0x100fe20008000814 */
[--C-:B------:R-:W-:Y:S01]  /*3b50*/  FFMA R22, R126, UR60, -R20.reuse ;  /* 0x0000003c7e167c23 */ /* 0x100fe20008000814 */
[----:B------:R-:W-:Y:S01]  /*3b60*/  FSETP.GEU.AND P3, PT, R122, -126, PT ;  /* 0xc2fc00007a00780b */ /* 0x000fe20003f6e000 */
[--C-:B------:R-:W-:Y:S01]  /*3b70*/  FFMA R133, R130, UR60, -R20.reuse ;  /* 0x0000003c82857c23 */ /* 0x100fe20008000814 */
[--C-:B------:R-:W-:Y:S01]  /*3b80*/  FFMA R121, R127, UR60, -R20.reuse ;  /* 0x0000003c7f797c23 */ /* 0x100fe20008000814 */
[----:B------:R-:W-:Y:S01]  /*3b90*/  @!P5 FMUL R12, R12, 0.5 ;  /* 0x3f0000000c0cd820 */ /* 0x000fe20000400000 */
[--C-:B------:R-:W-:Y:S01]  /*3ba0*/  FFMA R138, R138, UR60, -R20.reuse ;  /* 0x0000003c8a8a7c23 */ /* 0x100fe20008000814 */
[----:B------:R-:W-:Y:S01]  /*3bb0*/  @!P6 FMUL R148, R148, 0.5 ;  /* 0x3f0000009494e820 */ /* 0x000fe20000400000 */
[----:B--2---:R-:W-:Y:S01]  /*3bc0*/  @!P2 FMUL R21, R21, R21 ;  /* 0x000000151515a220 */ /* 0x004fe20000400000 */
[----:B------:R-:W-:Y:S01]  /*3bd0*/  FSETP.GEU.AND P2, PT, R123, -126, PT ;  /* 0xc2fc00007b00780b */ /* 0x000fe20003f4e000 */
[--C-:B------:R-:W-:Y:S01]  /*3be0*/  FFMA R139, R139, UR60, -R20.reuse ;  /* 0x0000003c8b8b7c23 */ /* 0x100fe20008000814 */
[----:B------:R-:W1:Y:S01]  /*3bf0*/  MUFU.EX2 R12, R12 ;  /* 0x0000000c000c7308 */ /* 0x000e620000000800 */
[--C-:B------:R-:W-:Y:S01]  /*3c00*/  FFMA R142, R142, UR60, -R20.reuse ;  /* 0x0000003c8e8e7c23 */ /* 0x100fe20008000814 */
[--C-:B------:R-:W-:Y:S01]  /*3c10*/  FFMA R143, R143, UR60, -R20.reuse ;  /* 0x0000003c8f8f7c23 */ /* 0x100fe20008000814 */
[--C-:B------:R-:W-:Y:S01]  /*3c20*/  FFMA R146, R146, UR60, -R20.reuse ;  /* 0x0000003c92927c23 */ /* 0x100fe20008000814 */
[----:B------:R-:W-:Y:S01]  /*3c30*/  @!P3 FMUL R122, R122, 0.5 ;  /* 0x3f0000007a7ab820 */ /* 0x000fe20000400000 */
[----:B---3--:R-:W-:Y:S01]  /*3c40*/  @!P4 FMUL R124, R124, R124 ;  /* 0x0000007c7c7cc220 */ /* 0x008fe20000400000 */
[----:B------:R-:W-:Y:S01]  /*3c50*/  FSETP.GEU.AND P4, PT, R22, -126, PT ;  /* 0xc2fc00001600780b */ /* 0x000fe20003f8e000 */
[--C-:B------:R-:W-:Y:S01]  /*3c60*/  FFMA R147, R147, UR60, -R20.reuse ;  /* 0x0000003c93937c23 */ /* 0x100fe20008000814 */
[----:B------:R-:W2:Y:S01]  /*3c70*/  MUFU.EX2 R23, R148 ;  /* 0x0000009400177308 */ /* 0x000ea20000000800 */
[--C-:B------:R-:W-:Y:S01]  /*3c80*/  FFMA R150, R150, UR60, -R20.reuse ;  /* 0x0000003c96967c23 */ /* 0x100fe20008000814 */
[----:B------:R-:W-:Y:S01]  /*3c90*/  FFMA R151, R151, UR60, -R20 ;  /* 0x0000003c97977c23 */ /* 0x000fe20008000814 */
[----:B------:R-:W-:Y:S01]  /*3ca0*/  @!P2 FMUL R123, R123, 0.5 ;  /* 0x3f0000007b7ba820 */ /* 0x000fe20000400000 */
[----:B------:R-:W-:-:S04]  /*3cb0*/  F2FP.BF16.F32.PACK_AB R128, R128, R17 ;  /* 0x000000118080723e */ /* 0x000fc800000010ff */
[----:B------:R3:W4:Y:S01]  /*3cc0*/  MUFU.EX2 R126, R122 ;  /* 0x0000007a007e7308 */ /* 0x0007220000000800 */
[----:B-1----:R-:W-:Y:S01]  /*3cd0*/  @!P5 FMUL R12, R12, R12 ;  /* 0x0000000c0c0cd220 */ /* 0x002fe20000400000 */
[----:B------:R-:W-:Y:S01]  /*3ce0*/  FSETP.GEU.AND P5, PT, R133, -126, PT ;  /* 0xc2fc00008500780b */ /* 0x000fe20003fae000 */
[----:B------:R-:W-:-:S05]  /*3cf0*/  @!P4 FMUL R22, R22, 0.5 ;  /* 0x3f0000001616c820 */ /* 0x000fca0000400000 */
[----:B------:R1:W5:Y:S01]  /*3d00*/  MUFU.EX2 R127, R123 ;  /* 0x0000007b007f7308 */ /* 0x0003620000000800 */
[----:B---3--:R-:W-:Y:S01]  /*3d10*/  FFMA R122, R131, UR60, -R20 ;  /* 0x0000003c837a7c23 */ /* 0x008fe20008000814 */
[----:B--2---:R-:W-:Y:S01]  /*3d20*/  @!P6 FMUL R23, R23, R23 ;  /* 0x000000171717e220 */ /* 0x004fe20000400000 */
[----:B------:R-:W-:-:S04]  /*3d30*/  FSETP.GEU.AND P6, PT, R121, -126, PT ;  /* 0xc2fc00007900780b */ /* 0x000fc80003fce000 */
[----:B------:R-:W-:Y:S01]  /*3d40*/  @!P5 FMUL R133, R133, 0.5 ;  /* 0x3f0000008585d820 */ /* 0x000fe20000400000 */
[----:B------:R2:W3:Y:S01]  /*3d50*/  MUFU.EX2 R130, R22 ;  /* 0x0000001600827308 */ /* 0x0004e20000000800 */
[----:B----4-:R-:W-:Y:S01]  /*3d60*/  @!P3 FMUL R126, R126, R126 ;  /* 0x0000007e7e7eb220 */ /* 0x010fe20000400000 */
[----:B------:R-:W-:Y:S01]  /*3d70*/  FSETP.GEU.AND P3, PT, R122, -126, PT ;  /* 0xc2fc00007a00780b */ /* 0x000fe20003f6e000 */
[----:B-1----:R-:W-:-:S05]  /*3d80*/  FFMA R123, R134, UR60, -R20 ;  /* 0x0000003c867b7c23 */ /* 0x002fca0008000814 */
[----:B------:R-:W-:Y:S01]  /*3d90*/  @!P6 FMUL R121, R121, 0.5 ;  /* 0x3f0000007979e820 */ /* 0x000fe20000400000 */
[----:B--2---:R-:W-:Y:S01]  /*3da0*/  FFMA R22, R135, UR60, -R20 ;  /* 0x0000003c87167c23 */ /* 0x004fe20008000814 */
[----:B-----5:R-:W-:Y:S01]  /*3db0*/  @!P2 FMUL R127, R127, R127 ;  /* 0x0000007f7f7fa220 */ /* 0x020fe20000400000 */
[----:B------:R-:W-:Y:S01]  /*3dc0*/  FSETP.GEU.AND P2, PT, R123, -126, PT ;  /* 0xc2fc00007b00780b */ /* 0x000fe20003f4e000 */
[----:B------:R1:W2:Y:S01]  /*3dd0*/  MUFU.EX2 R131, R121 ;  /* 0x0000007900837308 */ /* 0x0002a20000000800 */
[----:B------:R-:W-:Y:S02]  /*3de0*/  FADD R20, R125, R16 ;  /* 0x000000107d147221 */ /* 0x000fe40000000000 */
[----:B------:R-:W-:Y:S01]  /*3df0*/  @!P3 FMUL R122, R122, 0.5 ;  /* 0x3f0000007a7ab820 */ /* 0x000fe20000400000 */
[----:B---3--:R-:W-:Y:S01]  /*3e00*/  @!P4 FMUL R130, R130, R130 ;  /* 0x000000828282c220 */ /* 0x008fe20000400000 */
[----:B------:R-:W-:-:S03]  /*3e10*/  FSETP.GEU.AND P4, PT, R22, -126, PT ;  /* 0xc2fc00001600780b */ /* 0x000fc60003f8e000 */
[----:B------:R-:W3:Y:S01]  /*3e20*/  MUFU.EX2 R133, R133 ;  /* 0x0000008500857308 */ /* 0x000ee20000000800 */
[----:B-1----:R-:W-:-:S03]  /*3e30*/  FADD R121, R14, R23 ;  /* 0x000000170e797221 */ /* 0x002fc60000000000 */
[----:B------:R-:W-:-:S04]  /*3e40*/  @!P2 FMUL R123, R123, 0.5 ;  /* 0x3f0000007b7ba820 */ /* 0x000fc80000400000 */
[----:B------:R-:W1:Y:S01]  /*3e50*/  MUFU.EX2 R134, R122 ;  /* 0x0000007a00867308 */ /* 0x000e620000000800 */
[----:B--2---:R-:W-:Y:S01]  /*3e60*/  @!P6 FMUL R131, R131, R131 ;  /* 0x000000838383e220 */ /* 0x004fe20000400000 */
[----:B------:R-:W-:Y:S01]  /*3e70*/  FSETP.GEU.AND P6, PT, R138, -126, PT ;  /* 0xc2fc00008a00780b */ /* 0x000fe20003fce000 */
[----:B------:R-:W-:-:S05]  /*3e80*/  @!P4 FMUL R22, R22, 0.5 ;  /* 0x3f0000001616c820 */ /* 0x000fca0000400000 */
[----:B------:R2:W4:Y:S01]  /*3e90*/  MUFU.EX2 R135, R123 ;  /* 0x0000007b00877308 */ /* 0x0005220000000800 */
[----:B---3--:R-:W-:Y:S01]  /*3ea0*/  @!P5 FMUL R133, R133, R133 ;  /* 0x000000858585d220 */ /* 0x008fe20000400000 */
[----:B------:R-:W-:-:S05]  /*3eb0*/  FSETP.GEU.AND P5, PT, R139, -126, PT ;  /* 0xc2fc00008b00780b */ /* 0x000fca0003fae000 */
[----:B------:R-:W-:Y:S01]  /*3ec0*/  @!P6 FMUL R138, R138, 0.5 ;  /* 0x3f0000008a8ae820 */ /* 0x000fe20000400000 */
[----:B------:R3:W5:Y:S01]  /*3ed0*/  MUFU.EX2 R136, R22 ;  /* 0x0000001600887308 */ /* 0x0007620000000800 */
[----:B-1----:R-:W-:Y:S01]  /*3ee0*/  @!P3 FMUL R134, R134, R134 ;  /* 0x000000868686b220 */ /* 0x002fe20000400000 */
[----:B------:R-:W-:Y:S01]  /*3ef0*/  FSETP.GEU.AND P3, PT, R142, -126, PT ;  /* 0xc2fc00008e00780b */ /* 0x000fe20003f6e000 */
[----:B--2---:R-:W-:-:S04]  /*3f00*/  FADD R123, R15, R12 ;  /* 0x0000000c0f7b7221 */ /* 0x004fc80000000000 */
[----:B------:R-:W-:Y:S01]  /*3f10*/  @!P5 FMUL R139, R139, 0.5 ;  /* 0x3f0000008b8bd820 */ /* 0x000fe20000400000 */
[----:B------:R-:W1:Y:S01]  /*3f20*/  MUFU.EX2 R137, R138 ;  /* 0x0000008a00897308 */ /* 0x000e620000000800 */
[----:B----4-:R-:W-:Y:S01]  /*3f30*/  @!P2 FMUL R135, R135, R135 ;  /* 0x000000878787a220 */ /* 0x010fe20000400000 */
[----:B------:R-:W-:Y:S01]  /*3f40*/  FSETP.GEU.AND P2, PT, R143, -126, PT ;  /* 0xc2fc00008f00780b */ /* 0x000fe20003f4e000 */
[----:B---3--:R-:W-:Y:S01]  /*3f50*/  FADD R22, R132, R21 ;  /* 0x0000001584167221 */ /* 0x008fe20000000000 */
[----:B------:R-:W-:Y:S01]  /*3f60*/  FADD R123, R20, R123 ;  /* 0x0000007b147b7221 */ /* 0x000fe20000000000 */
[----:B------:R-:W-:Y:S02]  /*3f70*/  F2FP.BF16.F32.PACK_AB R132, R129, R132 ;  /* 0x000000848184723e */ /* 0x000fe400000010ff */
[----:B------:R-:W-:Y:S01]  /*3f80*/  @!P3 FMUL R142, R142, 0.5 ;  /* 0x3f0000008e8eb820 */ /* 0x000fe20000400000 */
[----:B------:R2:W3:Y:S01]  /*3f90*/  MUFU.EX2 R140, R139 ;  /* 0x0000008b008c7308 */ /* 0x0004e20000000800 */
[----:B-----5:R-:W-:Y:S01]  /*3fa0*/  @!P4 FMUL R136, R136, R136 ;  /* 0x000000888888c220 */ /* 0x020fe20000400000 */
[----:B------:R-:W-:Y:S01]  /*3fb0*/  FSETP.GEU.AND P4, PT, R146, -126, PT ;  /* 0xc2fc00009200780b */ /* 0x000fe20003f8e000 */
[----:B------:R-:W-:-:S04]  /*3fc0*/  FADD R11, R11, R22 ;  /* 0x000000160b0b7221 */ /* 0x000fc80000000000 */
[----:B------:R-:W-:Y:S01]  /*3fd0*/  @!P2 FMUL R143, R143, 0.5 ;  /* 0x3f0000008f8fa820 */ /* 0x000fe20000400000 */
[----:B------:R-:W4:Y:S01]  /*3fe0*/  MUFU.EX2 R141, R142 ;  /* 0x0000008e008d7308 */ /* 0x000f220000000800 */
[----:B-1----:R-:W-:Y:S01]  /*3ff0*/  @!P6 FMUL R137, R137, R137 ;  /* 0x000000898989e220 */ /* 0x002fe20000400000 */
[----:B------:R-:W-:Y:S01]  /*4000*/  FSETP.GEU.AND P6, PT, R147, -126, PT ;  /* 0xc2fc00009300780b */ /* 0x000fe20003fce000 */
[----:B--2---:R-:W-:Y:S01]  /*4010*/  FMUL R139, R18, UR60 ;  /* 0x0000003c128b7c20 */ /* 0x004fe20008400000 */
[----:B------:R-:W-:Y:S01]  /*4020*/  FADD R18, R129, R124 ;  /* 0x0000007c81127221 */ /* 0x000fe20000000000 */
[----:B------:R-:W-:Y:S01]  /*4030*/  FADD R20, R126, R137 ;  /* 0x000000897e147221 */ /* 0x000fe20000000000 */
[----:B------:R-:W-:Y:S01]  /*4040*/  F2FP.BF16.F32.PACK_AB R124, R124, R21 ;  /* 0x000000157c7c723e */ /* 0x000fe200000010ff */
[----:B------:R-:W-:Y:S01]  /*4050*/  @!P4 FMUL R146, R146, 0.5 ;  /* 0x3f0000009292c820 */ /* 0x000fe20000400000 */
[----:B------:R-:W1:Y:S01]  /*4060*/  MUFU.EX2 R138, R143 ;  /* 0x0000008f008a7308 */ /* 0x000e620000000800 */
[----:B---3--:R-:W-:Y:S01]  /*4070*/  @!P5 FMUL R140, R140, R140 ;  /* 0x0000008c8c8cd220 */ /* 0x008fe20000400000 */
[----:B------:R-:W-:Y:S01]  /*4080*/  FSETP.GEU.AND P5, PT, R150, -126, PT ;  /* 0xc2fc00009600780b */ /* 0x000fe20003fae000 */
[----:B------:R-:W-:Y:S01]  /*4090*/  FADD R122, R9, R18 ;  /* 0x00000012097a7221 */ /* 0x000fe20000000000 */
[----:B------:R-:W-:Y:S01]  /*40a0*/  FADD R18, R8, R19 ;  /* 0x0000001308127221 */ /* 0x000fe20000000000 */
[----:B------:R-:W-:Y:S01]  /*40b0*/  FADD R22, R127, R140 ;  /* 0x0000008c7f167221 */ /* 0x000fe20000000000 */
[----:B------:R-:W-:Y:S01]  /*40c0*/  F2FP.BF16.F32.PACK_AB R129, R140, R137 ;  /* 0x000000898c81723e */ /* 0x000fe200000010ff */
[----:B------:R-:W-:Y:S01]  /*40d0*/  @!P6 FMUL R147, R147, 0.5 ;  /* 0x3f0000009393e820 */ /* 0x000fe20000400000 */
[----:B------:R-:W2:Y:S01]  /*40e0*/  MUFU.EX2 R146, R146 ;  /* 0x0000009200927308 */ /* 0x000ea20000000800 */
[----:B----4-:R-:W-:Y:S01]  /*40f0*/  @!P3 FMUL R141, R141, R141 ;  /* 0x0000008d8d8db220 */ /* 0x010fe20000400000 */
[----:B------:R-:W-:Y:S01]  /*4100*/  FSETP.GEU.AND P3, PT, R151, -126, PT ;  /* 0xc2fc00009700780b */ /* 0x000fe20003f6e000 */
[----:B------:R-:W-:Y:S01]  /*4110*/  FADD R18, R18, R121 ;  /* 0x0000007912127221 */ /* 0x000fe20000000000 */
[----:B------:R-:W-:Y:S01]  /*4120*/  FADD R122, R122, R123 ;  /* 0x0000007b7a7a7221 */ /* 0x000fe20000000000 */
[----:B------:R-:W-:Y:S01]  /*4130*/  FADD R121, R130, R141 ;  /* 0x0000008d82797221 */ /* 0x000fe20000000000 */
[----:B------:R-:W-:Y:S01]  /*4140*/  F2FP.BF16.F32.PACK_AB R123, R131, R130 ;  /* 0x00000082837b723e */ /* 0x000fe200000010ff */
[----:B------:R-:W-:Y:S01]  /*4150*/  @!P5 FMUL R150, R150, 0.5 ;  /* 0x3f0000009696d820 */ /* 0x000fe20000400000 */
[----:B------:R-:W3:Y:S01]  /*4160*/  MUFU.EX2 R147, R147 ;  /* 0x0000009300937308 */ /* 0x000ee20000000800 */
[----:B-1----:R-:W-:Y:S01]  /*4170*/  @!P2 FMUL R138, R138, R138 ;  /* 0x0000008a8a8aa220 */ /* 0x002fe20000400000 */
[----:B------:R-:W-:Y:S01]  /*4180*/  FSETP.GEU.AND P2, PT, R10, -126, PT ;  /* 0xc2fc00000a00780b */ /* 0x000fe20003f4e000 */
[----:B------:R-:W-:Y:S01]  /*4190*/  FADD R11, R11, R18 ;  /* 0x000000120b0b7221 */ /* 0x000fe20000000000 */
[----:B------:R-:W-:Y:S01]  /*41a0*/  F2FP.BF16.F32.PACK_AB R130, R16, R19 ;  /* 0x000000131082723e */ /* 0x000fe200000010ff */
[----:B------:R-:W-:Y:S01]  /*41b0*/  FADD R142, R131, R138 ;  /* 0x0000008a838e7221 */ /* 0x000fe20000000000 */
[----:B------:R-:W-:Y:S01]  /*41c0*/  F2FP.BF16.F32.PACK_AB R131, R138, R141 ;  /* 0x0000008d8a83723e */ /* 0x000fe200000010ff */
[----:B------:R-:W-:Y:S01]  /*41d0*/  @!P3 FMUL R151, R151, 0.5 ;  /* 0x3f0000009797b820 */ /* 0x000fe20000400000 */
[----:B------:R-:W1:Y:S01]  /*41e0*/  MUFU.EX2 R150, R150 ;  /* 0x0000009600967308 */ /* 0x000e620000000800 */
[----:B--2---:R-:W-:Y:S01]  /*41f0*/  @!P4 FMUL R146, R146, R146 ;  /* 0x000000929292c220 */ /* 0x004fe20000400000 */
[----:B------:R-:W-:Y:S01]  /*4200*/  FSETP.GEU.AND P4, PT, R139, -126, PT ;  /* 0xc2fc00008b00780b */ /* 0x000fe20003f8e000 */
[----:B------:R-:W-:Y:S01]  /*4210*/  FADD R122, R11, R122 ;  /* 0x0000007a0b7a7221 */ /* 0x000fe20000000000 */
[----:B------:R-:W-:Y:S01]  /*4220*/  SHF.L.U32 R11, R7, 0x1f, RZ ;  /* 0x0000001f070b7819 */ /* 0x000fe200000006ff */
[----:B------:R-:W-:Y:S01]  /*4230*/  FADD R143, R133, R146 ;  /* 0x00000092858f7221 */ /* 0x000fe20000000000 */
[----:B------:R-:W-:Y:S01]  /*4240*/  F2FP.BF16.F32.PACK_AB R133, R134, R133 ;  /* 0x000000858685723e */ /* 0x000fe200000010ff */
[----:B------:R-:W-:Y:S01]  /*4250*/  @!P2 FMUL R10, R10, 0.5 ;  /* 0x3f0000000a0aa820 */ /* 0x000fe20000400000 */
[----:B------:R-:W2:Y:S01]  /*4260*/  MUFU.EX2 R151, R151 ;  /* 0x0000009700977308 */ /* 0x000ea20000000800 */
[----:B---3--:R-:W-:Y:S01]  /*4270*/  @!P6 FMUL R147, R147, R147 ;  /* 0x000000939393e220 */ /* 0x008fe20000400000 */
[----:B------:R-:W-:-:S03]  /*4280*/  FADD R20, R20, R143 ;  /* 0x0000008f14147221 */ /* 0x000fc60000000000 */
[----:B------:R-:W-:Y:S01]  /*4290*/  FADD R145, R134, R147 ;  /* 0x0000009386917221 */ /* 0x000fe20000000000 */
[----:B------:R-:W-:Y:S01]  /*42a0*/  F2FP.BF16.F32.PACK_AB R134, R15, R14 ;  /* 0x0000000e0f86723e */ /* 0x000fe200000010ff */
[----:B------:R-:W-:Y:S01]  /*42b0*/  @!P4 FMUL R139, R139, 0.5 ;  /* 0x3f0000008b8bc820 */ /* 0x000fe20000400000 */
[----:B------:R-:W3:Y:S01]  /*42c0*/  MUFU.EX2 R9, R10 ;  /* 0x0000000a00097308 */ /* 0x000ee20000000800 */
[----:B-1----:R-:W-:Y:S01]  /*42d0*/  @!P5 FMUL R150, R150, R150 ;  /* 0x000000969696d220 */ /* 0x002fe20000400000 */
[----:B------:R-:W-:-:S03]  /*42e0*/  FADD R22, R22, R145 ;  /* 0x0000009116167221 */ /* 0x000fc60000000000 */
[----:B------:R-:W-:Y:S01]  /*42f0*/  FADD R144, R135, R150 ;  /* 0x0000009687907221 */ /* 0x000fe20000000000 */
[----:B------:R-:W-:Y:S02]  /*4300*/  F2FP.BF16.F32.PACK_AB R135, R136, R135 ;  /* 0x000000878887723e */ /* 0x000fe400000010ff */
[----:B------:R-:W1:Y:S01]  /*4310*/  MUFU.EX2 R10, R139 ;  /* 0x0000008b000a7308 */ /* 0x000e620000000800 */
[----:B--2---:R-:W-:Y:S01]  /*4320*/  @!P3 FMUL R151, R151, R151 ;  /* 0x000000979797b220 */ /* 0x004fe20000400000 */
[----:B------:R-:W-:-:S03]  /*4330*/  FADD R121, R121, R144 ;  /* 0x0000009079797221 */ /* 0x000fc60000000000 */
[----:B------:R-:W-:Y:S01]  /*4340*/  FADD R149, R136, R151 ;  /* 0x0000009788957221 */ /* 0x000fe20000000000 */
[----:B------:R-:W-:Y:S01]  /*4350*/  FADD R20, R20, R121 ;  /* 0x0000007914147221 */ /* 0x000fe20000000000 */
[----:B------:R-:W-:Y:S02]  /*4360*/  F2FP.BF16.F32.PACK_AB R121, R127, R126 ;  /* 0x0000007e7f79723e */ /* 0x000fe400000010ff */
[----:B------:R-:W-:Y:S01]  /*4370*/  FADD R149, R142, R149 ;  /* 0x000000958e957221 */ /* 0x000fe20000000000 */
[----:B---3--:R-:W-:Y:S01]  /*4380*/  @!P2 FMUL R9, R9, R9 ;  /* 0x000000090909a220 */ /* 0x008fe20000400000 */
[----:B------:R2:W3:Y:S01]  /*4390*/  SYNCS.PHASECHK.TRANS64.TRYWAIT P2, [UR4+0x2a000], R11 ;  /* 0x02a0000bff0075a7 */ /* 0x0004e20008040144 */
[----:B------:R-:W-:Y:S01]  /*43a0*/  F2FP.BF16.F32.PACK_AB R126, R12, R23 ;  /* 0x000000170c7e723e */ /* 0x000fe200000010ff */
[----:B------:R-:W-:Y:S01]  /*43b0*/  FADD R149, R22, R149 ;  /* 0x0000009516957221 */ /* 0x000fe20000000000 */
[----:B------:R-:W-:Y:S01]  /*43c0*/  FFMA R6, R9, R6, R122 ;  /* 0x0000000609067223 */ /* 0x000fe2000000007a */
[----:B------:R-:W-:Y:S01]  /*43d0*/  F2FP.BF16.F32.PACK_AB R122, R125, R8 ;  /* 0x000000087d7a723e */ /* 0x000fe200000010ff */
[-C--:B------:R-:W-:Y:S01]  /*43e0*/  FMUL R24, R24, R9.reuse ;  /* 0x0000000918187220 */ /* 0x080fe20000400000 */
[----:B------:R-:W-:Y:S01]  /*43f0*/  FADD R149, R20, R149 ;  /* 0x0000009514957221 */ /* 0x000fe20000000000 */
[----:B-1----:R-:W-:Y:S01]  /*4400*/  @!P4 FMUL R10, R10, R10 ;  /* 0x0000000a0a0ac220 */ /* 0x002fe20000400000 */
[-C--:B------:R-:W-:Y:S01]  /*4410*/  FMUL R25, R25, R9.reuse ;  /* 0x0000000919197220 */ /* 0x080fe20000400000 */
[-C--:B------:R-:W-:Y:S01]  /*4420*/  FMUL R28, R28, R9.reuse ;  /* 0x000000091c1c7220 */ /* 0x080fe20000400000 */
[----:B------:R-:W-:Y:S01]  /*4430*/  FMUL R29, R29, R9 ;  /* 0x000000091d1d7220 */ /* 0x000fe20000400000 */
[----:B------:R-:W-:Y:S01]  /*4440*/  FFMA R5, R10, R5, R149 ;  /* 0x000000050a057223 */ /* 0x000fe20000000095 */
[-C--:B------:R-:W-:Y:S01]  /*4450*/  FMUL R32, R32, R9.reuse ;  /* 0x0000000920207220 */ /* 0x080fe20000400000 */
        /* <DEDUP_REMOVED lines=42> */
[----:B------:R-:W-:Y:S01]  /*4700*/  FMUL R117, R117, R9 ;  /* 0x0000000975757220 */ /* 0x000fe20000400000 */
        /* <DEDUP_REMOVED lines=48> */
[----:B------:R-:W-:Y:S01]  /*4a10*/  F2FP.BF16.F32.PACK_AB R125, R147, R146 ;  /* 0x00000092937d723e */ /* 0x000fe200000010ff */
[----:B--23--:R-:W-:Y:S06]  /*4a20*/  @!P0 BRA `(.L_x_27) ;  /* 0x0000000000048947 */ /* 0x00cfec0003800000 */
[----:B------:R-:W-:Y:S01]  /*4a30*/  BPT.TRAP 0x1 ;  /* 0x000000040000795c */ /* 0x000fe20000300000 */
.L_x_27:
[----:B------:R-:W-:Y:S05]  /*4a40*/  @P2 BRA `(.L_x_28) ;  /* 0x0000000000082947 */ /* 0x000fea0003800000 */
[----:B------:R-:W1:Y:S02]  /*4a50*/  SYNCS.PHASECHK.TRANS64.TRYWAIT P2, [UR4+0x2a000], R11 ;  /* 0x02a0000bff0075a7 */ /* 0x000e640008040144 */
[----:B-1----:R-:W-:Y:S05]  /*4a60*/  @!P2 BRA `(.L_x_29) ;  /* 0x0000006000aca947 */ /* 0x002fea0003800000 */
.L_x_28:
[----:B------:R-:W-:Y:S01]  /*4a70*/  UIMAD UR4, UR11, 0x600, UR38 ;  /* 0x000006000b0478a4 */ /* 0x000fe2000f8e0226 */
[----:B------:R-:W-:Y:S01]  /*4a80*/  WARPGROUP.ARRIVE ;  /* 0x00000000000079c5 */ /* 0x000fe20000000000 */
[----:B------:R-:W-:Y:S01]  /*4a90*/  UMOV UR15, 0x40000040 ;  /* 0x40000040000f7882 */ /* 0x000fe20000000000 */
[----:B------:R-:W-:Y:S01]  /*4aa0*/  F2FP.BF16.F32.PACK_AB R127, R151, R150 ;  /* 0x00000096977f723e */ /* 0x000fe200000010ff */
[----:B------:R-:W-:-:S03]  /*4ab0*/  UIADD3 UR10, UR4, 0x80, URZ ;  /* 0x00000080040a7890 */ /* 0x000fc6000fffe03f */
[----:B------:R-:W-:Y:S02]  /*4ac0*/  UMOV UR14, UR4 ;  /* 0x00000004000e7c82 */ /* 0x000fe40008000000 */
[----:B------:R-:W-:Y:S01]  /*4ad0*/  HGMMA.64x192x16.F32.BF16 R24, R120, gdesc[UR12].tnspB, R24, gsb0 ;  /* 0x42e0000c78187df0 */ /* 0x000fe20008001818 */
[----:B------:R-:W-:Y:S01]  /*4ae0*/  UMOV UR15, 0x40000040 ;  /* 0x40000040000f7882 */ /* 0x000fe20000000000 */
[----:B------:R-:W-:Y:S01]  /*4af0*/  UMOV UR14, UR10 ;  /* 0x0000000a000e7c82 */ /* 0x000fe20008000000 */
[----:B------:R-:W-:Y:S02]  /*4b00*/  UIADD3 UR10, UR4, 0x100, URZ ;  /* 0x00000100040a7890 */ /* 0x000fe4000fffe03f */
[----:B------:R-:W-:Y:S01]  /*4b10*/  UIADD3 UR4, UR4, 0x180, URZ ;  /* 0x0000018004047890 */ /* 0x000fe2000fffe03f */
[----:B------:R-:W-:Y:S02]  /*4b20*/  WARPGROUP.DEPBAR.LE gsb0, 0x0 ;  /* 0x00008000000079c5 */ /* 0x000fe40000010000 */
[----:B------:R-:W-:-:S12]  /*4b30*/  WARPGROUP.ARRIVE ;  /* 0x00000000000079c5 */ /* 0x000fd80000000000 */
[----:B------:R-:W-:Y:S01]  /*4b40*/  HGMMA.64x192x16.F32.BF16 R24, R132, gdesc[UR12].tnspB, R24, gsb0 ;  /* 0x42e0000c84187df0 */ /* 0x000fe20008001818 */
[----:B------:R-:W-:Y:S01]  /*4b50*/  UMOV UR14, UR10 ;  /* 0x0000000a000e7c82 */ /* 0x000fe20008000000 */
[----:B------:R-:W-:Y:S01]  /*4b60*/  UMOV UR15, 0x40000040 ;  /* 0x40000040000f7882 */ /* 0x000fe20000000000 */
[----:B------:R-:W-:Y:S02]  /*4b70*/  WARPGROUP.DEPBAR.LE gsb0, 0x0 ;  /* 0x00008000000079c5 */ /* 0x000fe40000010000 */
[----:B------:R-:W-:-:S15]  /*4b80*/  WARPGROUP.ARRIVE ;  /* 0x00000000000079c5 */ /* 0x000fde0000000000 */
[----:B------:R-:W-:Y:S01]  /*4b90*/  HGMMA.64x192x16.F32.BF16 R24, R128, gdesc[UR12].tnspB, R24, gsb0 ;  /* 0x42e0000c80187df0 */ /* 0x000fe20008001818 */
[----:B------:R-:W-:Y:S01]  /*4ba0*/  UMOV UR14, UR4 ;  /* 0x00000004000e7c82 */ /* 0x000fe20008000000 */
[----:B------:R-:W-:Y:S01]  /*4bb0*/  UMOV UR15, 0x40000040 ;  /* 0x40000040000f7882 */ /* 0x000fe20000000000 */
[----:B------:R-:W-:Y:S02]  /*4bc0*/  WARPGROUP.DEPBAR.LE gsb0, 0x0 ;  /* 0x00008000000079c5 */ /* 0x000fe40000010000 */
[----:B------:R-:W-:-:S15]  /*4bd0*/  WARPGROUP.ARRIVE ;  /* 0x00000000000079c5 */ /* 0x000fde0000000000 */
[----:B------:R-:W-:Y:S03]  /*4be0*/  HGMMA.64x192x16.F32.BF16 R24, R124, gdesc[UR12].tnspB, R24, gsb0 ;  /* 0x42e0000c7c187df0 */ /* 0x000fe60008001818 */
[----:B------:R-:W-:Y:S02]  /*4bf0*/  WARPGROUP.DEPBAR.LE gsb0, 0x0 ;  /* 0x00008000000079c5 */ /* 0x000fe40000010000 */
[----:B------:R-:W-:Y:S05]  /*4c00*/  @!P0 BRA `(.L_x_30) ;  /* 0x0000000000048947 */ /* 0x000fea0003800000 */
[----:B------:R-:W-:Y:S01]  /*4c10*/  BPT.TRAP 0x1 ;  /* 0x000000040000795c */ /* 0x000fe20000300000 */
.L_x_30:
[----:B------:R-:W-:-:S04]  /*4c20*/  ULEA UR4, UR39, UR36, 0x3 ;  /* 0x0000002427047291 */ /* 0x000fc8000f8e183f */
[----:B------:R-:W-:-:S04]  /*4c30*/  UIADD3 UR4, UR4, 0x2a028, URZ ;  /* 0x0002a02804047890 */ /* 0x000fc8000fffe03f */
[----:B------:R-:W-:-:S09]  /*4c40*/  UPRMT UR4, URZ, 0x654, UR4 ;  /* 0x000006543f047896 */ /* 0x000fd20008000004 */
[----:B------:R-:W-:Y:S01]  /*4c50*/  SYNCS.ARRIVE.TRANS64.RED.A1T0 RZ, [UR4], RZ ;  /* 0x000000ffffff79a7 */ /* 0x000fe20008100404 */
[----:B------:R-:W-:Y:S05]  /*4c60*/  @P1 BRA `(.L_x_31) ;  /* 0x0000000000041947 */ /* 0x000fea0003800000 */
[----:B------:R-:W-:Y:S01]  /*4c70*/  BPT.TRAP 0x1 ;  /* 0x000000040000795c */ /* 0x000fe20000300000 */
.L_x_31:
[----:B------:R-:W-:-:S04]  /*4c80*/  UIADD3 UR39, UR39, 0x1, URZ ;  /* 0x0000000127277890 */ /* 0x000fc8000fffe03f */
[----:B------:R-:W-:-:S04]  /*4c90*/  UISETP.NE.AND UP0, UPT, UR39, 0x5, UPT ;  /* 0x000000052700788c */ /* 0x000fc8000bf05270 */
[----:B------:R-:W-:Y:S01]  /*4ca0*/  USEL UR39, UR39, URZ, UP0 ;  /* 0x0000003f27277287 */ /* 0x000fe20008000000 */
[----:B------:R-:W-:Y:S11]  /*4cb0*/  @!P0 BRA `(.L_x_32) ;  /* 0x0000000000048947 */ /* 0x000ff60003800000 */
[----:B------:R-:W-:Y:S01]  /*4cc0*/  BPT.TRAP 0x1 ;  /* 0x000000040000795c */ /* 0x000fe20000300000 */
.L_x_32:
[----:B------:R-:W-:-:S04]  /*4cd0*/  ULEA UR4, UR39, UR36, 0x3 ;  /* 0x0000002427047291 */ /* 0x000fc8000f8e183f */
[----:B------:R-:W-:-:S04]  /*4ce0*/  UIADD3 UR4, UR4, 0x2a028, URZ ;  /* 0x0002a02804047890 */ /* 0x000fc8000fffe03f */
[----:B------:R-:W-:-:S09]  /*4cf0*/  UPRMT UR4, URZ, 0x654, UR4 ;  /* 0x000006543f047896 */ /* 0x000fd20008000004 */
[----:B------:R-:W-:Y:S01]  /*4d00*/  SYNCS.ARRIVE.TRANS64.RED.A1T0 RZ, [UR4], RZ ;  /* 0x000000ffffff79a7 */ /* 0x000fe20008100404 */
[----:B------:R-:W-:Y:S05]  /*4d10*/  @P1 BRA `(.L_x_33) ;  /* 0x0000000000041947 */ /* 0x000fea0003800000 */
[----:B------:R-:W-:Y:S01]  /*4d20*/  BPT.TRAP 0x1 ;  /* 0x000000040000795c */ /* 0x000fe20000300000 */
.L_x_33:
[----:B------:R-:W-:Y:S01]  /*4d30*/  UIADD3 UR4, UR11, 0x1, URZ ;  /* 0x000000010b047890 */ /* 0x000fe2000fffe03f */
[C---:B------:R-:W-:Y:S01]  /*4d40*/  ISETP.GT.AND P2, PT, R2.reuse, 0x2, PT ;  /* 0x000000020200780c */ /* 0x040fe20003f44270 */
[----:B------:R-:W-:Y:S01]  /*4d50*/  UIADD3 UR39, UR39, 0x1, URZ ;  /* 0x0000000127277890 */ /* 0x000fe2000fffe03f */
[----:B------:R-:W-:Y:S01]  /*4d60*/  IADD3 R2, R2, -0x1, RZ ;  /* 0xffffffff02027810 */ /* 0x000fe20007ffe0ff */
[----:B------:R-:W-:Y:S01]  /*4d70*/  UISETP.NE.AND UP2, UPT, UR4, 0x5, UPT ;  /* 0x000000050400788c */ /* 0x000fe2000bf45270 */
[----:B------:R-:W-:Y:S01]  /*4d80*/  IADD3 R0, R0, 0x40, RZ ;  /* 0x0000004000007810 */ /* 0x000fe20007ffe0ff */
[----:B------:R-:W-:Y:S01]  /*4d90*/  UISETP.NE.AND UP0, UPT, UR39, 0x5, UPT ;  /* 0x000000052700788c */ /* 0x000fe2000bf05270 */
[----:B-1----:R-:W-:Y:S01]  /*4da0*/  MOV R11, R4 ;  /* 0x00000004000b7202 */ /* 0x002fe20000000f00 */
[----:B------:R-:W-:Y:S01]  /*4db0*/  USEL UR10, URZ, 0x1, UP2 ;  /* 0x000000013f0a7887 */ /* 0x000fe20009000000 */
[----:B------:R-:W-:Y:S01]  /*4dc0*/  MOV R9, R3 ;  /* 0x0000000300097202 */ /* 0x000fe20000000f00 */
[----:B------:R-:W-:-:S02]  /*4dd0*/  USEL UR39, UR39, URZ, UP0 ;  /* 0x0000003f27277287 */ /* 0x000fc40008000000 */
[----:B------:R-:W-:Y:S02]  /*4de0*/  USEL UR4, UR4, URZ, UP2 ;  /* 0x0000003f04047287 */ /* 0x000fe40009000000 */
[----:B------:R-:W-:Y:S01]  /*4df0*/  LOP3.LUT R7, R7, UR10, RZ, 0x3c, !PT ;  /* 0x0000000a07077c12 */ /* 0x000fe2000f8e3cff */
[----:B------:R-:W-:Y:S09]  /*4e00*/  @P2 BRA `(.L_x_34) ;  /* 0xffffffe0002c2947 */ /* 0x000ff2000383ffff */
.L_x_23:
[----:B------:R-:W-:-:S13]  /*4e10*/  ISETP.GE.AND P2, PT, R2, 0x1, PT ;  /* 0x000000010200780c */ /* 0x000fda0003f46270 */
[----:B------:R-:W-:Y:S05]  /*4e20*/  @!P2 BRA `(.L_x_35) ;  /* 0x0000002000e4a947 */ /* 0x000fea0003800000 */
[----:B------:R-:W-:Y:S01]  /*4e30*/  MOV R8, R4 ;  /* 0x0000000400087202 */ /* 0x000fe20000000f00 */
[----:B------:R-:W-:Y:S01]  /*4e40*/  ULDC UR60, c[0x0][0x604] ;  /* 0x00018100003c7ab9 */ /* 0x000fe20000000800 */
[----:B------:R-:W-:Y:S01]  /*4e50*/  MOV R9, R3 ;  /* 0x0000000300097202 */ /* 0x000fe20000000f00 */
[----:B------:R-:W-:-:S06]  /*4e60*/  ULDC UR61, c[0x0][0x28c] ;  /* 0x0000a300003d7ab9 */ /* 0x000fcc0000000800 */
.L_x_46:
[----:B------:R-:W-:Y:S05]  /*4e70*/  @!P0 BRA `(.L_x_36) ;  /* 0x0000000000048947 */ /* 0x000fea0003800000 */
[----:B-1----:R-:W-:Y:S01]  /*4e80*/  BPT.TRAP 0x1 ;  /* 0x000000040000795c */ /* 0x002fe20000300000 */
.L_x_36:
[----:B------:R-:W-:Y:S01]  /*4e90*/  ULEA UR10, UR4, UR36, 0x3 ;  /* 0x00000024040a7291 */ /* 0x000fe2000f8e183f */
[----:B------:R-:W-:-:S08]  /*4ea0*/  SHF.L.U32 R3, R7, 0x1f, RZ ;  /* 0x0000001f07037819 */ /* 0x000fd000000006ff */
[----:B------:R-:W3:Y:S02]  /*4eb0*/  SYNCS.PHASECHK.TRANS64.TRYWAIT P2, [UR10+0x2a000], R3 ;  /* 0x02a00003ff0075a7 */ /* 0x000ee4000804014a */
[----:B---3--:R-:W-:Y:S05]  /*4ec0*/  @!P2 BRA `(.L_x_37) ;  /* 0x0000005c00aca947 */ /* 0x008fea0003800000 */
.L_x_114:
        /* <DEDUP_REMOVED lines=67> */
.L_x_38:
[C---:B---3--:R-:W-:Y:S01]  /*5300*/  IADD3 R3, R0.reuse, 0x1, RZ ;  /* 0x0000000100037810 */ /* 0x048fe20007ffe0ff */
[----:B------:R-:W-:Y:S01]  /*5310*/  ULEA UR4, UR11, UR36, 0x3 ;  /* 0x000000240b047291 */ /* 0x000fe2000f8e183f */
[C---:B------:R-:W-:Y:S02]  /*5320*/  IADD3 R4, R0.reuse, 0x8, RZ ;  /* 0x0000000800047810 */ /* 0x040fe40007ffe0ff */
[----:B------:R-:W-:Y:S02]  /*5330*/  ISETP.GE.AND P6, PT, R3, UR61, PT ;  /* 0x0000003d03007c0c */ /* 0x000fe4000bfc6270 */
[C---:B------:R-:W-:Y:S02]  /*5340*/  IADD3 R3, R0.reuse, 0x10, RZ ;  /* 0x0000001000037810 */ /* 0x040fe40007ffe0ff */
[----:B------:R-:W-:Y:S02]  /*5350*/  ISETP.GE.AND P5, PT, R0, UR61, PT ;  /* 0x0000003d00007c0c */ /* 0x000fe4000bfa6270 */
[----:B------:R-:W-:-:S02]  /*5360*/  ISETP.GE.AND P4, PT, R3, UR61, PT ;  /* 0x0000003d03007c0c */ /* 0x000fc4000bf86270 */
[----:B------:R-:W-:Y:S02]  /*5370*/  ISETP.GE.AND P3, PT, R4, UR61, PT ;  /* 0x0000003d04007c0c */ /* 0x000fe4000bf66270 */
[C---:B------:R-:W-:Y:S02]  /*5380*/  IADD3 R3, R0.reuse, 0x11, RZ ;  /* 0x0000001100037810 */ /* 0x040fe40007ffe0ff */
[----:B------:R-:W-:Y:S02]  /*5390*/  IADD3 R4, R0, 0x18, RZ ;  /* 0x0000001800047810 */ /* 0x000fe40007ffe0ff */
[----:B------:R-:W-:Y:S02]  /*53a0*/  FSEL R122, R122, -INF , !P5 ;  /* 0xff8000007a7a7808 */ /* 0x000fe40006800000 */
[----:B------:R-:W-:Y:S02]  /*53b0*/  FSEL R11, R120, -INF , !P5 ;  /* 0xff800000780b7808 */ /* 0x000fe40006800000 */
[----:B------:R-:W-:-:S02]  /*53c0*/  ISETP.GE.AND P5, PT, R3, UR61, PT ;  /* 0x0000003d03007c0c */ /* 0x000fc4000bfa6270 */
[----:B------:R-:W-:Y:S02]  /*53d0*/  FSEL R121, R121, -INF , !P6 ;  /* 0xff80000079797808 */ /* 0x000fe40007000000 */
[----:B------:R-:W-:Y:S02]  /*53e0*/  FSEL R123, R123, -INF , !P6 ;  /* 0xff8000007b7b7808 */ /* 0x000fe40007000000 */
[----:B------:R-:W-:Y:S02]  /*53f0*/  ISETP.GE.AND P6, PT, R4, UR61, PT ;  /* 0x0000003d04007c0c */ /* 0x000fe4000bfc6270 */
[C---:B------:R-:W-:Y:S02]  /*5400*/  IADD3 R3, R0.reuse, 0x19, RZ ;  /* 0x0000001900037810 */ /* 0x040fe40007ffe0ff */
[----:B------:R-:W-:Y:S02]  /*5410*/  IADD3 R10, R0, 0x9, RZ ;  /* 0x00000009000a7810 */ /* 0x000fe40007ffe0ff */
[----:B------:R-:W-:-:S02]  /*5420*/  FMNMX R4, R122, R9, !PT ;  /* 0x000000097a047209 */ /* 0x000fc40007800000 */
[----:B------:R-:W-:Y:S02]  /*5430*/  FSEL R124, R124, -INF , !P3 ;  /* 0xff8000007c7c7808 */ /* 0x000fe40005800000 */
[----:B------:R-:W-:Y:S02]  /*5440*/  FSEL R126, R126, -INF , !P3 ;  /* 0xff8000007e7e7808 */ /* 0x000fe40005800000 */
[----:B------:R-:W-:Y:S02]  /*5450*/  ISETP.GE.AND P3, PT, R3, UR61, PT ;  /* 0x0000003d03007c0c */ /* 0x000fe4000bf66270 */
[----:B------:R-:W-:Y:S02]  /*5460*/  ISETP.GE.AND P2, PT, R10, UR61, PT ;  /* 0x0000003d0a007c0c */ /* 0x000fe4000bf46270 */
[----:B------:R-:W-:Y:S02]  /*5470*/  FMNMX R3, R123, R4, !PT ;  /* 0x000000047b037209 */ /* 0x000fe40007800000 */
[----:B------:R-:W-:-:S02]  /*5480*/  FSEL R127, R127, -INF , !P2 ;  /* 0xff8000007f7f7808 */ /* 0x000fc40005000000 */
[----:B------:R-:W-:Y:S02]  /*5490*/  FMNMX R4, R126, R3, !PT ;  /* 0x000000037e047209 */ /* 0x000fe40007800000 */
[----:B------:R-:W-:Y:S02]  /*54a0*/  FSEL R130, R130, -INF , !P4 ;  /* 0xff80000082827808 */ /* 0x000fe40006000000 */
[----:B------:R-:W-:Y:S02]  /*54b0*/  FMNMX R3, R127, R4, !PT ;  /* 0x000000047f037209 */ /* 0x000fe40007800000 */
[----:B------:R-:W-:Y:S02]  /*54c0*/  FSEL R131, R131, -INF , !P5 ;  /* 0xff80000083837808 */ /* 0x000fe40006800000 */
[----:B------:R-:W-:Y:S02]  /*54d0*/  FMNMX R4, R130, R3, !PT ;  /* 0x0000000382047209 */ /* 0x000fe40007800000 */
[----:B------:R-:W-:-:S02]  /*54e0*/  IADD3 R10, R0, 0x20, RZ ;  /* 0x00000020000a7810 */ /* 0x000fc40007ffe0ff */
[----:B------:R-:W-:Y:S02]  /*54f0*/  FSEL R134, R134, -INF , !P6 ;  /* 0xff80000086867808 */ /* 0x000fe40007000000 */
[----:B------:R-:W-:Y:S02]  /*5500*/  FMNMX R3, R131, R4, !PT ;  /* 0x0000000483037209 */ /* 0x000fe40007800000 */
[----:B------:R-:W-:Y:S02]  /*5510*/  FSEL R125, R125, -INF , !P2 ;  /* 0xff8000007d7d7808 */ /* 0x000fe40005000000 */
[----:B------:R-:W-:Y:S02]  /*5520*/  ISETP.GE.AND P2, PT, R10, UR61, PT ;  /* 0x0000003d0a007c0c */ /* 0x000fe4000bf46270 */
[----:B------:R-:W-:Y:S02]  /*5530*/  IADD3 R10, R0, 0x21, RZ ;  /* 0x00000021000a7810 */ /* 0x000fe40007ffe0ff */
[----:B------:R-:W-:-:S02]  /*5540*/  FSEL R135, R135, -INF , !P3 ;  /* 0xff80000087877808 */ /* 0x000fc40005800000 */
[----:B------:R-:W-:Y:S02]  /*5550*/  FMNMX R4, R134, R3, !PT ;  /* 0x0000000386047209 */ /* 0x000fe40007800000 */
[----:B------:R-:W-:Y:S02]  /*5560*/  FSEL R129, R129, -INF , !P5 ;  /* 0xff80000081817808 */ /* 0x000fe40006800000 */
[----:B------:R-:W-:Y:S02]  /*5570*/  ISETP.GE.AND P5, PT, R10, UR61, PT ;  /* 0x0000003d0a007c0c */ /* 0x000fe4000bfa6270 */
[C---:B------:R-:W-:Y:S02]  /*5580*/  IADD3 R12, R0.reuse, 0x28, RZ ;  /* 0x00000028000c7810 */ /* 0x040fe40007ffe0ff */
[----:B------:R-:W-:Y:S02]  /*5590*/  IADD3 R10, R0, 0x29, RZ ;  /* 0x00000029000a7810 */ /* 0x000fe40007ffe0ff */
[----:B------:R-:W-:-:S02]  /*55a0*/  FSEL R138, R138, -INF , !P2 ;  /* 0xff8000008a8a7808 */ /* 0x000fc40005000000 */
[----:B------:R-:W-:Y:S02]  /*55b0*/  FMNMX R3, R135, R4, !PT ;  /* 0x0000000487037209 */ /* 0x000fe40007800000 */
[----:B------:R-:W-:Y:S02]  /*55c0*/  FSEL R128, R128, -INF , !P4 ;  /* 0xff80000080807808 */ /* 0x000fe40006000000 */
[----:B------:R-:W-:Y:S02]  /*55d0*/  FSEL R132, R132, -INF , !P6 ;  /* 0xff80000084847808 */ /* 0x000fe40007000000 */
[----:B------:R-:W-:Y:S02]  /*55e0*/  ISETP.GE.AND P4, PT, R12, UR61, PT ;  /* 0x0000003d0c007c0c */ /* 0x000fe4000bf86270 */
[----:B------:R-:W-:Y:S02]  /*55f0*/  ISETP.GE.AND P6, PT, R10, UR61, PT ;  /* 0x0000003d0a007c0c */ /* 0x000fe4000bfc6270 */
[----:B------:R-:W-:-:S02]  /*5600*/  FSEL R139, R139, -INF , !P5 ;  /* 0xff8000008b8b7808 */ /* 0x000fc40006800000 */
[----:B------:R-:W-:Y:S02]  /*5610*/  FMNMX R4, R138, R3, !PT ;  /* 0x000000038a047209 */ /* 0x000fe40007800000 */
[----:B------:R-:W-:Y:S02]  /*5620*/  IADD3 R10, R0, 0x30, RZ ;  /* 0x00000030000a7810 */ /* 0x000fe40007ffe0ff */
[----:B------:R-:W-:Y:S02]  /*5630*/  FSEL R133, R133, -INF , !P3 ;  /* 0xff80000085857808 */ /* 0x000fe40005800000 */
[----:B------:R-:W-:Y:S02]  /*5640*/  FSEL R142, R142, -INF , !P4 ;  /* 0xff8000008e8e7808 */ /* 0x000fe40006000000 */
[----:B------:R-:W-:Y:S02]  /*5650*/  FMNMX R3, R139, R4, !PT ;  /* 0x000000048b037209 */ /* 0x000fe40007800000 */
[----:B------:R-:W-:-:S02]  /*5660*/  ISETP.GE.AND P3, PT, R10, UR61, PT ;  /* 0x0000003d0a007c0c */ /* 0x000fc4000bf66270 */
[----:B------:R-:W-:Y:S02]  /*5670*/  IADD3 R10, R0, 0x31, RZ ;  /* 0x00000031000a7810 */ /* 0x000fe40007ffe0ff */
[----:B------:R-:W-:Y:S02]  /*5680*/  FSEL R143, R143, -INF , !P6 ;  /* 0xff8000008f8f7808 */ /* 0x000fe40007000000 */
[----:B------:R-:W-:Y:S02]  /*5690*/  FMNMX R4, R142, R3, !PT ;  /* 0x000000038e047209 */ /* 0x000fe40007800000 */
[----:B------:R-:W-:Y:S02]  /*56a0*/  FSEL R136, R136, -INF , !P2 ;  /* 0xff80000088887808 */ /* 0x000fe40005000000 */
[----:B------:R-:W-:Y:S02]  /*56b0*/  ISETP.GE.AND P2, PT, R10, UR61, PT ;  /* 0x0000003d0a007c0c */ /* 0x000fe4000bf46270 */
        /* <DEDUP_REMOVED lines=10> */
[----:B------:R-:W-:Y:S02]  /*5760*/  FSEL R150, R150, -INF , !P5 ;  /* 0xff80000096967808 */ /* 0x000fe40006800000 */
[----:B------:R-:W-:Y:S02]  /*5770*/  FMNMX R3, R147, R4, !PT ;  /* 0x0000000493037209 */ /* 0x000fe40007800000 */
[----:B------:R-:W-:-:S02]  /*5780*/  FSEL R151, R151, -INF , !P4 ;  /* 0xff80000097977808 */ /* 0x000fc40006000000 */
[----:B------:R-:W-:Y:S02]  /*5790*/  FMNMX R4, R150, R3, !PT ;  /* 0x0000000396047209 */ /* 0x000fe40007800000 */
[----:B------:R-:W-:Y:S02]  /*57a0*/  P2R R13, PR, RZ, 0x2 ;  /* 0x00000002ff0d7803 */ /* 0x000fe40000000000 */
[----:B------:R-:W-:Y:S02]  /*57b0*/  FMNMX R10, R151, R4, !PT ;  /* 0x00000004970a7209 */ /* 0x000fe40007800000 */
[----:B------:R-:W-:Y:S02]  /*57c0*/  FMNMX R4, R11, R8, !PT ;  /* 0x000000080b047209 */ /* 0x000fe40007800000 */
[----:B------:R-:W-:Y:S01]  /*57d0*/  FSEL R141, R141, -INF , !P6 ;  /* 0xff8000008d8d7808 */ /* 0x000fe20007000000 */
[----:B------:R-:W3:Y:S01]  /*57e0*/  SHFL.BFLY PT, R3, R10, 0x1, 0x1f ;  /* 0x0c201f000a037f89 */ /* 0x000ee200000e0000 */
[----:B------:R-:W-:-:S02]  /*57f0*/  FSEL R144, R144, -INF , !P3 ;  /* 0xff80000090907808 */ /* 0x000fc40005800000 */
[----:B------:R-:W-:Y:S02]  /*5800*/  FSEL R145, R145, -INF , !P2 ;  /* 0xff80000091917808 */ /* 0x000fe40005000000 */
[----:B------:R-:W-:Y:S02]  /*5810*/  FSEL R148, R148, -INF , !P5 ;  /* 0xff80000094947808 */ /* 0x000fe40006800000 */
[----:B------:R-:W-:Y:S02]  /*5820*/  FSEL R149, R149, -INF , !P4 ;  /* 0xff80000095957808 */ /* 0x000fe40006000000 */
[----:B---3--:R-:W-:-:S05]  /*5830*/  FMNMX R12, R10, R3, !PT ;  /* 0x000000030a0c7209 */ /* 0x008fca0007800000 */
[----:B------:R-:W3:Y:S02]  /*5840*/  SHFL.BFLY PT, R3, R12, 0x2, 0x1f ;  /* 0x0c401f000c037f89 */ /* 0x000ee400000e0000 */
[----:B---3--:R-:W-:-:S04]  /*5850*/  FMNMX R3, R12, R3, !PT ;  /* 0x000000030c037209 */ /* 0x008fc80007800000 */
[----:B------:R-:W-:-:S04]  /*5860*/  FSETP.NEU.AND P1, PT, R3, -INF , PT ;  /* 0xff8000000300780b */ /* 0x000fc80003f2d000 */
[----:B------:R-:W-:Y:S02]  /*5870*/  FSEL R14, R3, RZ, P1 ;  /* 0x000000ff030e7208 */ /* 0x000fe40000800000 */
[----:B------:R-:W-:Y:S02]  /*5880*/  ISETP.NE.AND P1, PT, R13, RZ, PT ;  /* 0x000000ff0d00720c */ /* 0x000fe40003f25270 */
[----:B------:R-:W-:Y:S01]  /*5890*/  FMNMX R13, R121, R4, !PT ;  /* 0x00000004790d7209 */ /* 0x000fe20007800000 */
[C---:B------:R-:W-:Y:S01]  /*58a0*/  FMUL R12, R14.reuse, UR60 ;  /* 0x0000003c0e0c7c20 */ /* 0x040fe20008400000 */
[----:B------:R-:W-:Y:S02]  /*58b0*/  FADD R14, -R14, R9 ;  /* 0x000000090e0e7221 */ /* 0x000fe40000000100 */
[----:B------:R-:W-:Y:S01]  /*58c0*/  FMNMX R4, R124, R13, !PT ;  /* 0x0000000d7c047209 */ /* 0x000fe20007800000 */
[--C-:B------:R-:W-:Y:S01]  /*58d0*/  FFMA R16, R123, UR60, -R12.reuse ;  /* 0x0000003c7b107c23 */ /* 0x100fe2000800080c */
[--C-:B------:R-:W-:Y:S01]  /*58e0*/  FFMA R10, R122, UR60, -R12.reuse ;  /* 0x0000003c7a0a7c23 */ /* 0x100fe2000800080c */
        /* <DEDUP_REMOVED lines=12> */
[--C-:B--2---:R-:W-:Y:S01]  /*59b0*/  FFMA R17, R139, UR60, -R12.reuse ;  /* 0x0000003c8b117c23 */ /* 0x104fe2000800080c */
[----:B------:R-:W-:Y:S01]  /*59c0*/  FMNMX R4, R132, R13, !PT ;  /* 0x0000000d84047209 */ /* 0x000fe20007800000 */
[--C-:B------:R-:W-:Y:S01]  /*59d0*/  FFMA R143, R143, UR60, -R12.reuse ;  /* 0x0000003c8f8f7c23 */ /* 0x100fe2000800080c */
[----:B------:R-:W-:Y:S01]  /*59e0*/  FSETP.GEU.AND P4, PT, R130, -126, PT ;  /* 0xc2fc00008200780b */ /* 0x000fe20003f8e000 */
[----:B------:R-:W-:Y:S01]  /*59f0*/  @!P3 FMUL R16, R16, 0.5 ;  /* 0x3f0000001010b820 */ /* 0x000fe20000400000 */
[----:B------:R-:W-:Y:S01]  /*5a00*/  FMNMX R13, R133, R4, !PT ;  /* 0x00000004850d7209 */ /* 0x000fe20007800000 */
[--C-:B------:R-:W-:Y:S01]  /*5a10*/  FFMA R19, R142, UR60, -R12.reuse ;  /* 0x0000003c8e137c23 */ /* 0x100fe2000800080c */
[----:B------:R-:W-:Y:S01]  /*5a20*/  FSETP.GEU.AND P2, PT, R123, -126, PT ;  /* 0xc2fc00007b00780b */ /* 0x000fe20003f4e000 */
[----:B------:R-:W-:Y:S01]  /*5a30*/  @!P6 FMUL R10, R10, 0.5 ;  /* 0x3f0000000a0ae820 */ /* 0x000fe20000400000 */
[----:B------:R-:W-:Y:S01]  /*5a40*/  FMNMX R4, R136, R13, !PT ;  /* 0x0000000d88047209 */ /* 0x000fe20007800000 */
[--C-:B------:R-:W-:Y:S01]  /*5a50*/  FFMA R21, R147, UR60, -R12.reuse ;  /* 0x0000003c93157c23 */ /* 0x100fe2000800080c */
[----:B------:R-:W-:Y:S01]  /*5a60*/  FFMA R150, R150, UR60, -R12 ;  /* 0x0000003c96967c23 */ /* 0x000fe2000800080c */
[----:B------:R-:W-:Y:S01]  /*5a70*/  @!P5 FMUL R127, R127, 0.5 ;  /* 0x3f0000007f7fd820 */ /* 0x000fe20000400000 */
[----:B------:R-:W-:Y:S01]  /*5a80*/  FMNMX R13, R137, R4, !PT ;  /* 0x00000004890d7209 */ /* 0x000fe20007800000 */
[----:B------:R-:W2:Y:S01]  /*5a90*/  MUFU.EX2 R10, R10 ;  /* 0x0000000a000a7308 */ /* 0x000ea20000000800 */
[----:B------:R-:W-:Y:S01]  /*5aa0*/  FMUL R14, R14, UR60 ;  /* 0x0000003c0e0e7c20 */ /* 0x000fe20008400000 */
[----:B------:R-:W-:Y:S01]  /*5ab0*/  @!P4 FMUL R130, R130, 0.5 ;  /* 0x3f0000008282c820 */ /* 0x000fe20000400000 */
[----:B------:R-:W-:-:S03]  /*5ac0*/  FMNMX R4, R140, R13, !PT ;  /* 0x0000000d8c047209 */ /* 0x000fc60007800000 */
[----:B------:R-:W-:Y:S01]  /*5ad0*/  @!P2 FMUL R123, R123, 0.5 ;  /* 0x3f0000007b7ba820 */ /* 0x000fe20000400000 */
[----:B------:R-:W-:Y:S01]  /*5ae0*/  FMNMX R13, R141, R4, !PT ;  /* 0x000000048d0d7209 */ /* 0x000fe20007800000 */
[----:B------:R-:W3:Y:S03]  /*5af0*/  MUFU.EX2 R18, R127 ;  /* 0x0000007f00127308 */ /* 0x000ee60000000800 */
[----:B------:R-:W-:-:S04]  /*5b00*/  FMNMX R4, R144, R13, !PT ;  /* 0x0000000d90047209 */ /* 0x000fc80007800000 */
[----:B------:R-:W-:Y:S01]  /*5b10*/  FMNMX R13, R145, R4, !PT ;  /* 0x00000004910d7209 */ /* 0x000fe20007800000 */
[----:B------:R-:W4:Y:S01]  /*5b20*/  MUFU.EX2 R20, R130 ;  /* 0x0000008200147308 */ /* 0x000f220000000800 */
[----:B--2---:R-:W-:Y:S01]  /*5b30*/  @!P6 FMUL R10, R10, R10 ;  /* 0x0000000a0a0ae220 */ /* 0x004fe20000400000 */
[----:B------:R-:W-:Y:S02]  /*5b40*/  FSETP.GEU.AND P6, PT, R131, -126, PT ;  /* 0xc2fc00008300780b */ /* 0x000fe40003fce000 */
[----:B------:R-:W-:-:S04]  /*5b50*/  FMNMX R4, R148, R13, !PT ;  /* 0x0000000d94047209 */ /* 0x000fc80007800000 */
[----:B------:R2:W5:Y:S01]  /*5b60*/  MUFU.EX2 R13, R16 ;  /* 0x00000010000d7308 */ /* 0x0005620000000800 */
[----:B------:R-:W-:Y:S01]  /*5b70*/  FMNMX R4, R149, R4, !PT ;  /* 0x0000000495047209 */ /* 0x000fe20007800000 */
[----:B---3--:R-:W-:Y:S01]  /*5b80*/  @!P5 FMUL R18, R18, R18 ;  /* 0x000000121212d220 */ /* 0x008fe20000400000 */
[----:B------:R-:W-:-:S03]  /*5b90*/  FSETP.GEU.AND P5, PT, R138, -126, PT ;  /* 0xc2fc00008a00780b */ /* 0x000fc60003fae000 */
[----:B------:R-:W3:Y:S01]  /*5ba0*/  SHFL.BFLY PT, R15, R4, 0x1, 0x1f ;  /* 0x0c201f00040f7f89 */ /* 0x000ee200000e0000 */
[----:B------:R-:W-:Y:S01]  /*5bb0*/  @!P6 FMUL R131, R131, 0.5 ;  /* 0x3f0000008383e820 */ /* 0x000fe20000400000 */
[----:B------:R-:W1:Y:S01]  /*5bc0*/  MUFU.EX2 R123, R123 ;  /* 0x0000007b007b7308 */ /* 0x000e620000000800 */
[----:B----4-:R-:W-:Y:S01]  /*5bd0*/  @!P4 FMUL R20, R20, R20 ;  /* 0x000000141414c220 */ /* 0x010fe20000400000 */
[----:B--2---:R-:W-:Y:S01]  /*5be0*/  FFMA R16, R135, UR60, -R12 ;  /* 0x0000003c87107c23 */ /* 0x004fe2000800080c */
[----:B------:R-:W-:-:S05]  /*5bf0*/  FSETP.GEU.AND P4, PT, R17, -126, PT ;  /* 0xc2fc00001100780b */ /* 0x000fca0003f8e000 */
[----:B------:R-:W2:Y:S01]  /*5c00*/  MUFU.EX2 R135, R131 ;  /* 0x0000008300877308 */ /* 0x000ea20000000800 */
[----:B-----5:R-:W-:Y:S01]  /*5c10*/  @!P3 FMUL R13, R13, R13 ;  /* 0x0000000d0d0db220 */ /* 0x020fe20000400000 */
[----:B------:R-:W-:Y:S01]  /*5c20*/  FSETP.GEU.AND P3, PT, R134, -126, PT ;  /* 0xc2fc00008600780b */ /* 0x000fe20003f6e000 */
[----:B------:R-:W-:-:S05]  /*5c30*/  @!P5 FMUL R138, R138, 0.5 ;  /* 0x3f0000008a8ad820 */ /* 0x000fca0000400000 */
[----:B------:R-:W-:Y:S01]  /*5c40*/  @!P4 FMUL R17, R17, 0.5 ;  /* 0x3f0000001111c820 */ /* 0x000fe20000400000 */
[----:B-1----:R-:W-:Y:S01]  /*5c50*/  @!P2 FMUL R123, R123, R123 ;  /* 0x0000007b7b7ba220 */ /* 0x002fe20000400000 */
[----:B------:R-:W-:Y:S01]  /*5c60*/  FSETP.GEU.AND P2, PT, R16, -126, PT ;  /* 0xc2fc00001000780b */ /* 0x000fe20003f4e000 */
[----:B------:R-:W1:Y:S01]  /*5c70*/  MUFU.EX2 R153, R138 ;  /* 0x0000008a00997308 */ /* 0x000e620000000800 */
[----:B---3--:R-:W-:-:S03]  /*5c80*/  FMNMX R4, R4, R15, !PT ;  /* 0x0000000f04047209 */ /* 0x008fc60007800000 */
[----:B------:R-:W-:Y:S01]  /*5c90*/  @!P3 FMUL R134, R134, 0.5 ;  /* 0x3f0000008686b820 */ /* 0x000fe20000400000 */
[----:B--2---:R-:W-:Y:S01]  /*5ca0*/  @!P6 FMUL R135, R135, R135 ;  /* 0x000000878787e220 */ /* 0x004fe20000400000 */
[----:B------:R-:W-:Y:S02]  /*5cb0*/  FSETP.GEU.AND P6, PT, R19, -126, PT ;  /* 0xc2fc00001300780b */ /* 0x000fe40003fce000 */
[----:B------:R-:W2:Y:S01]  /*5cc0*/  MUFU.EX2 R22, R134 ;  /* 0x0000008600167308 */ /* 0x000ea20000000800 */
[----:B------:R-:W3:Y:S03]  /*5cd0*/  SHFL.BFLY PT, R15, R4, 0x2, 0x1f ;  /* 0x0c401f00040f7f89 */ /* 0x000ee600000e0000 */
[----:B------:R-:W-:-:S04]  /*5ce0*/  @!P2 FMUL R16, R16, 0.5 ;  /* 0x3f0000001010a820 */ /* 0x000fc80000400000 */
[----:B------:R-:W4:Y:S01]  /*5cf0*/  MUFU.EX2 R142, R17 ;  /* 0x00000011008e7308 */ /* 0x000f220000000800 */
[----:B-1----:R-:W-:Y:S01]  /*5d00*/  @!P5 FMUL R153, R153, R153 ;  /* 0x000000999999d220 */ /* 0x002fe20000400000 */
[----:B------:R-:W-:Y:S01]  /*5d10*/  FSETP.GEU.AND P5, PT, R21, -126, PT ;  /* 0xc2fc00001500780b */ /* 0x000fe20003fae000 */
[----:B------:R-:W-:-:S05]  /*5d20*/  @!P6 FMUL R19, R19, 0.5 ;  /* 0x3f0000001313e820 */ /* 0x000fca0000400000 */
[----:B------:R1:W5:Y:S01]  /*5d30*/  MUFU.EX2 R139, R16 ;  /* 0x00000010008b7308 */ /* 0x0003620000000800 */
[----:B--2---:R-:W-:Y:S01]  /*5d40*/  @!P3 FMUL R22, R22, R22 ;  /* 0x000000161616b220 */ /* 0x004fe20000400000 */
[----:B------:R-:W-:-:S05]  /*5d50*/  FSETP.GEU.AND P3, PT, R143, -126, PT ;  /* 0xc2fc00008f00780b */ /* 0x000fca0003f6e000 */
[----:B------:R-:W-:Y:S01]  /*5d60*/  @!P5 FMUL R21, R21, 0.5 ;  /* 0x3f0000001515d820 */ /* 0x000fe20000400000 */
[----:B---3--:R-:W-:Y:S01]  /*5d70*/  FMNMX R4, R4, R15, !PT ;  /* 0x0000000f04047209 */ /* 0x008fe20007800000 */
[----:B----4-:R-:W-:Y:S01]  /*5d80*/  @!P4 FMUL R142, R142, R142 ;  /* 0x0000008e8e8ec220 */ /* 0x010fe20000400000 */
[----:B-1----:R-:W-:Y:S01]  /*5d90*/  FFMA R16, R146, UR60, -R12 ;  /* 0x0000003c92107c23 */ /* 0x002fe2000800080c */
[----:B------:R-:W1:Y:S01]  /*5da0*/  MUFU.EX2 R138, R21 ;  /* 0x00000015008a7308 */ /* 0x000e620000000800 */
[----:B------:R-:W-:-:S03]  /*5db0*/  FSETP.NEU.AND P4, PT, R4, -INF , PT ;  /* 0xff8000000400780b */ /* 0x000fc60003f8d000 */
[----:B------:R-:W-:Y:S01]  /*5dc0*/  @!P3 FMUL R143, R143, 0.5 ;  /* 0x3f0000008f8fb820 */ /* 0x000fe20000400000 */
[----:B-----5:R-:W-:Y:S01]  /*5dd0*/  @!P2 FMUL R139, R139, R139 ;  /* 0x0000008b8b8ba220 */ /* 0x020fe20000400000 */
[----:B------:R-:W-:Y:S02]  /*5de0*/  FSEL R15, R4, RZ, P4 ;  /* 0x000000ff040f7208 */ /* 0x000fe40002000000 */
[----:B------:R2:W3:Y:S01]  /*5df0*/  MUFU.EX2 R146, R19 ;  /* 0x0000001300927308 */ /* 0x0004e20000000800 */
[----:B------:R-:W-:Y:S02]  /*5e00*/  FSETP.GEU.AND P2, PT, R16, -126, PT ;  /* 0xc2fc00001000780b */ /* 0x000fe40003f4e000 */
[----:B------:R-:W-:-:S05]  /*5e10*/  FSETP.GEU.AND P4, PT, R150, -126, PT ;  /* 0xc2fc00009600780b */ /* 0x000fca0003f8e000 */
[----:B------:R-:W4:Y:S01]  /*5e20*/  MUFU.EX2 R143, R143 ;  /* 0x0000008f008f7308 */ /* 0x000f220000000800 */
[----:B--2---:R-:W-:Y:S01]  /*5e30*/  FFMA R19, R151, UR60, -R12 ;  /* 0x0000003c97137c23 */ /* 0x004fe2000800080c */
[C---:B------:R-:W-:Y:S01]  /*5e40*/  FMUL R12, R15.reuse, UR60 ;  /* 0x0000003c0f0c7c20 */ /* 0x040fe20008400000 */
[----:B-1----:R-:W-:Y:S01]  /*5e50*/  @!P5 FMUL R138, R138, R138 ;  /* 0x0000008a8a8ad220 */ /* 0x002fe20000400000 */
[----:B------:R-:W-:Y:S01]  /*5e60*/  FADD R15, -R15, R8 ;  /* 0x000000080f0f7221 */ /* 0x000fe20000000100 */
[----:B------:R-:W-:Y:S01]  /*5e70*/  FADD R8, R10, R153 ;  /* 0x000000990a087221 */ /* 0x000fe20000000000 */
[--C-:B------:R-:W-:Y:S01]  /*5e80*/  FFMA R11, R11, UR60, -R12.reuse ;  /* 0x0000003c0b0b7c23 */ /* 0x100fe2000800080c */
[----:B------:R-:W-:Y:S01]  /*5e90*/  @!P2 FMUL R16, R16, 0.5 ;  /* 0x3f0000001010a820 */ /* 0x000fe20000400000 */
[--C-:B------:R-:W-:Y:S01]  /*5ea0*/  FFMA R124, R124, UR60, -R12.reuse ;  /* 0x0000003c7c7c7c23 */ /* 0x100fe2000800080c */
[----:B---3--:R-:W-:Y:S01]  /*5eb0*/  @!P6 FMUL R146, R146, R146 ;  /* 0x000000929292e220 */ /* 0x008fe20000400000 */
[----:B------:R-:W-:Y:S01]  /*5ec0*/  FSETP.GEU.AND P6, PT, R19, -126, PT ;  /* 0xc2fc00001300780b */ /* 0x000fe20003fce000 */
[----:B------:R-:W1:Y:S01]  /*5ed0*/  MUFU.EX2 R147, R16 ;  /* 0x0000001000937308 */ /* 0x000e620000000800 */
[----:B------:R-:W-:Y:S01]  /*5ee0*/  @!P4 FMUL R150, R150, 0.5 ;  /* 0x3f0000009696c820 */ /* 0x000fe20000400000 */
[----:B------:R-:W-:Y:S01]  /*5ef0*/  FSETP.GEU.AND P5, PT, R124, -126, PT ;  /* 0xc2fc00007c00780b */ /* 0x000fe20003fae000 */
[--C-:B------:R-:W-:Y:S01]  /*5f00*/  FFMA R121, R121, UR60, -R12.reuse ;  /* 0x0000003c79797c23 */ /* 0x100fe2000800080c */
[--C-:B------:R-:W-:Y:S01]  /*5f10*/  FFMA R125, R125, UR60, -R12.reuse ;  /* 0x0000003c7d7d7c23 */ /* 0x100fe2000800080c */
[--C-:B------:R-:W-:Y:S01]  /*5f20*/  FFMA R129, R129, UR60, -R12.reuse ;  /* 0x0000003c81817c23 */ /* 0x100fe2000800080c */
[----:B----4-:R-:W-:Y:S01]  /*5f30*/  @!P3 FMUL R143, R143, R143 ;  /* 0x0000008f8f8fb220 */ /* 0x010fe20000400000 */
[----:B------:R-:W-:Y:S01]  /*5f40*/  FSETP.GEU.AND P3, PT, R11, -126, PT ;  /* 0xc2fc00000b00780b */ /* 0x000fe20003f6e000 */
[----:B------:R-:W2:Y:S01]  /*5f50*/  MUFU.EX2 R151, R150 ;  /* 0x0000009600977308 */ /* 0x000ea20000000800 */
[--C-:B------:R-:W-:Y:S01]  /*5f60*/  FFMA R128, R128, UR60, -R12.reuse ;  /* 0x0000003c80807c23 */ /* 0x100fe2000800080c */
[--C-:B------:R-:W-:Y:S01]  /*5f70*/  FFMA R133, R133, UR60, -R12.reuse ;  /* 0x0000003c85857c23 */ /* 0x100fe2000800080c */
[--C-:B------:R-:W-:Y:S01]  /*5f80*/  FFMA R136, R136, UR60, -R12.reuse ;  /* 0x0000003c88887c23 */ /* 0x100fe2000800080c */
[----:B------:R-:W-:Y:S01]  /*5f90*/  @!P6 FMUL R19, R19, 0.5 ;  /* 0x3f0000001313e820 */ /* 0x000fe20000400000 */
[--C-:B------:R-:W-:Y:S01]  /*5fa0*/  FFMA R137, R137, UR60, -R12.reuse ;  /* 0x0000003c89897c23 */ /* 0x100fe2000800080c */
[--C-:B------:R-:W-:Y:S01]  /*5fb0*/  FFMA R140, R140, UR60, -R12.reuse ;  /* 0x0000003c8c8c7c23 */ /* 0x100fe2000800080c */
[----:B------:R-:W-:Y:S01]  /*5fc0*/  @!P5 FMUL R124, R124, 0.5 ;  /* 0x3f0000007c7cd820 */ /* 0x000fe20000400000 */
[----:B------:R-:W3:Y:S01]  /*5fd0*/  MUFU.EX2 R152, R19 ;  /* 0x0000001300987308 */ /* 0x000ee20000000800 */
[----:B-1----:R-:W-:Y:S01]  /*5fe0*/  @!P2 FMUL R147, R147, R147 ;  /* 0x000000939393a220 */ /* 0x002fe20000400000 */
[----:B------:R-:W-:Y:S01]  /*5ff0*/  FSETP.GEU.AND P2, PT, R121, -126, PT ;  /* 0xc2fc00007900780b */ /* 0x000fe20003f4e000 */
[--C-:B------:R-:W-:Y:S01]  /*6000*/  FFMA R144, R144, UR60, -R12.reuse ;  /* 0x0000003c90907c23 */ /* 0x100fe2000800080c */
[----:B------:R-:W-:Y:S01]  /*6010*/  @!P3 FMUL R11, R11, 0.5 ;  /* 0x3f0000000b0bb820 */ /* 0x000fe20000400000 */
[--C-:B------:R-:W-:Y:S01]  /*6020*/  FFMA R141, R141, UR60, -R12.reuse ;  /* 0x0000003c8d8d7c23 */ /* 0x100fe2000800080c */
[--C-:B------:R-:W-:Y:S01]  /*6030*/  FFMA R145, R145, UR60, -R12.reuse ;  /* 0x0000003c91917c23 */ /* 0x100fe2000800080c */
[----:B------:R-:W-:Y:S01]  /*6040*/  FFMA R148, R148, UR60, -R12 ;  /* 0x0000003c94947c23 */ /* 0x000fe2000800080c */
[----:B------:R1:W4:Y:S01]  /*6050*/  MUFU.EX2 R120, R11 ;  /* 0x0000000b00787308 */ /* 0x0003220000000800 */
[----:B--2---:R-:W-:Y:S01]  /*6060*/  @!P4 FMUL R151, R151, R151 ;  /* 0x000000979797c220 */ /* 0x004fe20000400000 */
[----:B------:R-:W-:Y:S01]  /*6070*/  FSETP.GEU.AND P4, PT, R125, -126, PT ;  /* 0xc2fc00007d00780b */ /* 0x000fe20003f8e000 */
[----:B------:R-:W-:Y:S01]  /*6080*/  FMUL R15, R15, UR60 ;  /* 0x0000003c0f0f7c20 */ /* 0x000fe20008400000 */
[----:B------:R-:W-:Y:S01]  /*6090*/  FADD R16, R123, R146 ;  /* 0x000000927b107221 */ /* 0x000fe20000000000 */
[----:B------:R-:W-:Y:S01]  /*60a0*/  FADD R127, R22, R151 ;  /* 0x00000097167f7221 */ /* 0x000fe20000000000 */
[----:B------:R-:W-:Y:S01]  /*60b0*/  F2FP.BF16.F32.PACK_AB R123, R18, R123 ;  /* 0x0000007b127b723e */ /* 0x000fe200000010ff */
[----:B------:R-:W-:Y:S01]  /*60c0*/  @!P2 FMUL R121, R121, 0.5 ;  /* 0x3f0000007979a820 */ /* 0x000fe20000400000 */
[----:B------:R-:W2:Y:S01]  /*60d0*/  MUFU.EX2 R122, R124 ;  /* 0x0000007c007a7308 */ /* 0x000ea20000000800 */
[----:B---3--:R-:W-:Y:S01]  /*60e0*/  @!P6 FMUL R152, R152, R152 ;  /* 0x000000989898e220 */ /* 0x008fe20000400000 */
[----:B------:R-:W-:Y:S01]  /*60f0*/  FSETP.GEU.AND P6, PT, R128, -126, PT ;  /* 0xc2fc00008000780b */ /* 0x000fe20003fce000 */
[--C-:B-1----:R-:W-:Y:S01]  /*6100*/  FFMA R11, R132, UR60, -R12.reuse ;  /* 0x0000003c840b7c23 */ /* 0x102fe2000800080c */
[----:B------:R-:W-:Y:S01]  /*6110*/  FFMA R12, R149, UR60, -R12 ;  /* 0x0000003c950c7c23 */ /* 0x000fe2000800080c */
[----:B------:R-:W-:-:S02]  /*6120*/  FADD R131, R139, R152 ;  /* 0x000000988b837221 */ /* 0x000fc40000000000 */
[----:B------:R-:W-:Y:S01]  /*6130*/  @!P4 FMUL R125, R125, 0.5 ;  /* 0x3f0000007d7dc820 */ /* 0x000fe20000400000 */
[----:B------:R1:W3:Y:S01]  /*6140*/  MUFU.EX2 R17, R121 ;  /* 0x0000007900117308 */ /* 0x0002e20000000800 */
[----:B----4-:R-:W-:Y:S01]  /*6150*/  @!P3 FMUL R120, R120, R120 ;  /* 0x000000787878b220 */ /* 0x010fe20000400000 */
[----:B------:R-:W-:-:S05]  /*6160*/  FSETP.GEU.AND P3, PT, R129, -126, PT ;  /* 0xc2fc00008100780b */ /* 0x000fca0003f6e000 */
[----:B------:R-:W-:Y:S01]  /*6170*/  @!P6 FMUL R128, R128, 0.5 ;  /* 0x3f0000008080e820 */ /* 0x000fe20000400000 */
[----:B------:R-:W4:Y:S01]  /*6180*/  MUFU.EX2 R125, R125 ;  /* 0x0000007d007d7308 */ /* 0x000f220000000800 */
[----:B--2---:R-:W-:Y:S01]  /*6190*/  @!P5 FMUL R122, R122, R122 ;  /* 0x0000007a7a7ad220 */ /* 0x004fe20000400000 */
[----:B------:R-:W-:Y:S01]  /*61a0*/  FSETP.GEU.AND P5, PT, R133, -126, PT ;  /* 0xc2fc00008500780b */ /* 0x000fe20003fae000 */
[----:B-1----:R-:W-:-:S04]  /*61b0*/  FADD R121, R20, R147 ;  /* 0x0000009314797221 */ /* 0x002fc80000000000 */
[----:B------:R-:W-:Y:S01]  /*61c0*/  @!P3 FMUL R129, R129, 0.5 ;  /* 0x3f0000008181b820 */ /* 0x000fe20000400000 */
[----:B------:R-:W1:Y:S01]  /*61d0*/  MUFU.EX2 R132, R128 ;  /* 0x0000008000847308 */ /* 0x000e620000000800 */
[----:B---3--:R-:W-:Y:S01]  /*61e0*/  @!P2 FMUL R17, R17, R17 ;  /* 0x000000111111a220 */ /* 0x008fe20000400000 */
[----:B------:R-:W-:-:S05]  /*61f0*/  FSETP.GEU.AND P2, PT, R11, -126, PT ;  /* 0xc2fc00000b00780b */ /* 0x000fca0003f4e000 */
[----:B------:R-:W-:Y:S01]  /*6200*/  @!P5 FMUL R133, R133, 0.5 ;  /* 0x3f0000008585d820 */ /* 0x000fe20000400000 */
[----:B------:R-:W2:Y:S01]  /*6210*/  MUFU.EX2 R129, R129 ;  /* 0x0000008100817308 */ /* 0x000ea20000000800 */
[----:B----4-:R-:W-:Y:S01]  /*6220*/  @!P4 FMUL R125, R125, R125 ;  /* 0x0000007d7d7dc220 */ /* 0x010fe20000400000 */
[----:B------:R-:W-:-:S05]  /*6230*/  FSETP.GEU.AND P4, PT, R136, -126, PT ;  /* 0xc2fc00008800780b */ /* 0x000fca0003f8e000 */
[----:B------:R-:W-:Y:S01]  /*6240*/  @!P2 FMUL R11, R11, 0.5 ;  /* 0x3f0000000b0ba820 */ /* 0x000fe20000400000 */
[----:B------:R-:W3:Y:S01]  /*6250*/  MUFU.EX2 R19, R133 ;  /* 0x0000008500137308 */ /* 0x000ee20000000800 */
[----:B-1----:R-:W-:Y:S01]  /*6260*/  @!P6 FMUL R132, R132, R132 ;  /* 0x000000848484e220 */ /* 0x002fe20000400000 */
[----:B------:R-:W-:-:S05]  /*6270*/  FSETP.GEU.AND P6, PT, R137, -126, PT ;  /* 0xc2fc00008900780b */ /* 0x000fca0003fce000 */
[----:B------:R-:W-:Y:S01]  /*6280*/  @!P4 FMUL R136, R136, 0.5 ;  /* 0x3f0000008888c820 */ /* 0x000fe20000400000 */
[----:B------:R-:W1:Y:S01]  /*6290*/  MUFU.EX2 R134, R11 ;  /* 0x0000000b00867308 */ /* 0x000e620000000800 */
[----:B--2---:R-:W-:Y:S01]  /*62a0*/  @!P3 FMUL R129, R129, R129 ;  /* 0x000000818181b220 */ /* 0x004fe20000400000 */
[----:B------:R-:W-:-:S05]  /*62b0*/  FSETP.GEU.AND P3, PT, R140, -126, PT ;  /* 0xc2fc00008c00780b */ /* 0x000fca0003f6e000 */
[----:B------:R-:W-:Y:S01]  /*62c0*/  @!P6 FMUL R137, R137, 0.5 ;  /* 0x3f0000008989e820 */ /* 0x000fe20000400000 */
[----:B------:R-:W2:Y:S01]  /*62d0*/  MUFU.EX2 R21, R136 ;  /* 0x0000008800157308 */ /* 0x000ea20000000800 */
[----:B---3--:R-:W-:Y:S01]  /*62e0*/  @!P5 FMUL R19, R19, R19 ;  /* 0x000000131313d220 */ /* 0x008fe20000400000 */
[----:B------:R-:W-:-:S05]  /*62f0*/  FSETP.GEU.AND P5, PT, R144, -126, PT ;  /* 0xc2fc00009000780b */ /* 0x000fca0003fae000 */
[----:B------:R-:W-:Y:S01]  /*6300*/  @!P3 FMUL R140, R140, 0.5 ;  /* 0x3f0000008c8cb820 */ /* 0x000fe20000400000 */
[----:B------:R3:W4:Y:S01]  /*6310*/  MUFU.EX2 R128, R137 ;  /* 0x0000008900807308 */ /* 0x0007220000000800 */
[----:B-1----:R-:W-:Y:S01]  /*6320*/  @!P2 FMUL R134, R134, R134 ;  /* 0x000000868686a220 */ /* 0x002fe20000400000 */
[----:B------:R-:W-:-:S05]  /*6330*/  FSETP.GEU.AND P2, PT, R141, -126, PT ;  /* 0xc2fc00008d00780b */ /* 0x000fca0003f4e000 */
[----:B------:R-:W-:Y:S01]  /*6340*/  @!P5 FMUL R144, R144, 0.5 ;  /* 0x3f0000009090d820 */ /* 0x000fe20000400000 */
[----:B------:R1:W5:Y:S01]  /*6350*/  MUFU.EX2 R11, R140 ;  /* 0x0000008c000b7308 */ /* 0x0003620000000800 */
[----:B--2---:R-:W-:Y:S01]  /*6360*/  @!P4 FMUL R21, R21, R21 ;  /* 0x000000151515c220 */ /* 0x004fe20000400000 */
[----:B------:R-:W-:Y:S01]  /*6370*/  FSETP.GEU.AND P4, PT, R145, -126, PT ;  /* 0xc2fc00009100780b */ /* 0x000fe20003f8e000 */
[----:B---3--:R-:W-:Y:S01]  /*6380*/  FADD R137, R8, R121 ;  /* 0x0000007908897221 */ /* 0x008fe20000000000 */
[----:B------:R-:W-:Y:S01]  /*6390*/  FADD R8, R13, R142 ;  /* 0x0000008e0d087221 */ /* 0x000fe20000000000 */
[----:B------:R-:W-:Y:S02]  /*63a0*/  FADD R121, R135, R138 ;  /* 0x0000008a87797221 */ /* 0x000fe40000000000 */
[----:B------:R-:W-:Y:S01]  /*63b0*/  @!P2 FMUL R141, R141, 0.5 ;  /* 0x3f0000008d8da820 */ /* 0x000fe20000400000 */
[----:B------:R2:W3:Y:S01]  /*63c0*/  MUFU.EX2 R23, R144 ;  /* 0x0000009000177308 */ /* 0x0004e20000000800 */
[----:B----4-:R-:W-:Y:S01]  /*63d0*/  @!P6 FMUL R128, R128, R128 ;  /* 0x000000808080e220 */ /* 0x010fe20000400000 */
[----:B------:R-:W-:Y:S01]  /*63e0*/  FSETP.GEU.AND P6, PT, R148, -126, PT ;  /* 0xc2fc00009400780b */ /* 0x000fe20003fce000 */
[----:B-1----:R-:W-:Y:S01]  /*63f0*/  FADD R140, R8, R121 ;  /* 0x00000079088c7221 */ /* 0x002fe20000000000 */
[----:B------:R-:W-:Y:S01]  /*6400*/  FADD R8, R120, R21 ;  /* 0x0000001578087221 */ /* 0x000fe20000000000 */
[----:B------:R-:W-:-:S02]  /*6410*/  F2FP.BF16.F32.PACK_AB R120, R17, R120 ;  /* 0x000000781178723e */ /* 0x000fc400000010ff */
[----:B------:R-:W-:Y:S01]  /*6420*/  @!P4 FMUL R145, R145, 0.5 ;  /* 0x3f0000009191c820 */ /* 0x000fe20000400000 */
[----:B------:R-:W1:Y:S01]  /*6430*/  MUFU.EX2 R130, R141 ;  /* 0x0000008d00827308 */ /* 0x000e620000000800 */
[----:B-----5:R-:W-:Y:S01]  /*6440*/  @!P3 FMUL R11, R11, R11 ;  /* 0x0000000b0b0bb220 */ /* 0x020fe20000400000 */
[----:B------:R-:W-:Y:S01]  /*6450*/  FSETP.GEU.AND P3, PT, R12, -126, PT ;  /* 0xc2fc00000c00780b */ /* 0x000fe20003f6e000 */
[----:B--2---:R-:W-:-:S04]  /*6460*/  FADD R144, R16, R127 ;  /* 0x0000007f10907221 */ /* 0x004fc80000000000 */
[----:B------:R-:W-:Y:S01]  /*6470*/  @!P6 FMUL R148, R148, 0.5 ;  /* 0x3f0000009494e820 */ /* 0x000fe20000400000 */
[----:B------:R-:W2:Y:S01]  /*6480*/  MUFU.EX2 R124, R145 ;  /* 0x00000091007c7308 */ /* 0x000ea20000000800 */
[----:B---3--:R-:W-:Y:S01]  /*6490*/  @!P5 FMUL R23, R23, R23 ;  /* 0x000000171717d220 */ /* 0x008fe20000400000 */
[----:B------:R-:W-:Y:S01]  /*64a0*/  FSETP.GEU.AND P5, PT, R15, -126, PT ;  /* 0xc2fc00000f00780b */ /* 0x000fe20003fae000 */
[----:B------:R-:W-:Y:S02]  /*64b0*/  FADD R137, R137, R144 ;  /* 0x0000009089897221 */ /* 0x000fe40000000000 */
        /* <DEDUP_REMOVED lines=11> */
[----:B------:R1:W4:Y:S01]  /*6570*/  MUFU.EX2 R126, R12 ;  /* 0x0000000c007e7308 */ /* 0x0003220000000800 */
[----:B--2---:R-:W-:-:S04]  /*6580*/  @!P4 FMUL R124, R124, R124 ;  /* 0x0000007c7c7cc220 */ /* 0x004fc80000400000 */
[----:B------:R-:W-:Y:S01]  /*6590*/  FADD R127, R129, R124 ;  /* 0x0000007c817f7221 */ /* 0x000fe20000000000 */
[----:B------:R-:W-:Y:S01]  /*65a0*/  F2FP.BF16.F32.PACK_AB R129, R142, R153 ;  /* 0x000000998e81723e */ /* 0x000fe200000010ff */
[----:B------:R-:W-:Y:S01]  /*65b0*/  @!P2 FMUL R14, R14, 0.5 ;  /* 0x3f0000000e0ea820 */ /* 0x000fe20000400000 */
[----:B------:R-:W2:Y:S01]  /*65c0*/  MUFU.EX2 R15, R15 ;  /* 0x0000000f000f7308 */ /* 0x000ea20000000800 */
[----:B-1----:R-:W-:Y:S01]  /*65d0*/  FADD R12, R18, R143 ;  /* 0x0000008f120c7221 */ /* 0x002fe20000000000 */
[----:B---3--:R-:W-:Y:S01]  /*65e0*/  @!P6 FMUL R9, R9, R9 ;  /* 0x000000090909e220 */ /* 0x008fe20000400000 */
[----:B------:R-:W-:Y:S02]  /*65f0*/  F2FP.BF16.F32.PACK_AB R124, R124, R23 ;  /* 0x000000177c7c723e */ /* 0x000fe400000010ff */
[----:B------:R-:W-:Y:S01]  /*6600*/  FADD R141, R12, R131 ;  /* 0x000000830c8d7221 */ /* 0x000fe20000000000 */
[----:B------:R-:W-:Y:S01]  /*6610*/  FADD R12, R17, R128 ;  /* 0x00000080110c7221 */ /* 0x000fe20000000000 */
[----:B------:R-:W-:Y:S01]  /*6620*/  FADD R131, R134, R9 ;  /* 0x0000000986837221 */ /* 0x000fe20000000000 */
[----:B------:R1:W3:Y:S01]  /*6630*/  MUFU.EX2 R136, R14 ;  /* 0x0000000e00887308 */ /* 0x0002e20000000800 */
[----:B----4-:R-:W-:Y:S01]  /*6640*/  @!P3 FMUL R126, R126, R126 ;  /* 0x0000007e7e7eb220 */ /* 0x010fe20000400000 */
[----:B------:R-:W-:Y:S01]  /*6650*/  FADD R12, R12, R127 ;  /* 0x0000007f0c0c7221 */ /* 0x000fe20000000000 */
[----:B------:R-:W-:Y:S01]  /*6660*/  FADD R140, R140, R141 ;  /* 0x0000008d8c8c7221 */ /* 0x000fe20000000000 */
[C---:B------:R-:W-:Y:S01]  /*6670*/  F2FP.BF16.F32.PACK_AB R134, R19.reuse, R134 ;  /* 0x000000861386723e */ /* 0x040fe200000010ff */
[----:B------:R-:W-:Y:S01]  /*6680*/  FADD R133, R19, R126 ;  /* 0x0000007e13857221 */ /* 0x000fe20000000000 */
[----:B------:R-:W-:Y:S01]  /*6690*/  F2FP.BF16.F32.PACK_AB R128, R128, R21 ;  /* 0x000000158080723e */ /* 0x000fe200000010ff */
[----:B------:R-:W-:Y:S01]  /*66a0*/  FADD R137, R137, R140 ;  /* 0x0000008c89897221 */ /* 0x000fe20000000000 */
[----:B------:R-:W-:Y:S01]  /*66b0*/  F2FP.BF16.F32.PACK_AB R126, R126, R9 ;  /* 0x000000097e7e723e */ /* 0x000fe200000010ff */
[----:B-1----:R-:W-:Y:S01]  /*66c0*/  FADD R14, R122, R11 ;  /* 0x0000000b7a0e7221 */ /* 0x002fe20000000000 */
[----:B------:R-:W-:Y:S01]  /*66d0*/  FADD R133, R16, R133 ;  /* 0x0000008510857221 */ /* 0x000fe20000000000 */
[----:B--2---:R-:W-:Y:S01]  /*66e0*/  @!P5 FMUL R15, R15, R15 ;  /* 0x0000000f0f0fd220 */ /* 0x004fe20000400000 */
[----:B------:R-:W-:Y:S01]  /*66f0*/  F2FP.BF16.F32.PACK_AB R122, R125, R122 ;  /* 0x0000007a7d7a723e */ /* 0x000fe200000010ff */
[----:B------:R-:W-:Y:S01]  /*6700*/  FADD R131, R14, R131 ;  /* 0x000000830e837221 */ /* 0x000fe20000000000 */
[----:B------:R-:W-:Y:S01]  /*6710*/  FADD R133, R12, R133 ;  /* 0x000000850c857221 */ /* 0x000fe20000000000 */
[-C--:B------:R-:W-:Y:S01]  /*6720*/  FMUL R24, R24, R15.reuse ;  /* 0x0000000f18187220 */ /* 0x080fe20000400000 */
[-C--:B------:R-:W-:Y:S01]  /*6730*/  FMUL R25, R25, R15.reuse ;  /* 0x0000000f19197220 */ /* 0x080fe20000400000 */
[----:B------:R-:W-:Y:S01]  /*6740*/  FADD R8, R8, R131 ;  /* 0x0000008308087221 */ /* 0x000fe20000000000 */
[----:B---3--:R-:W-:Y:S01]  /*6750*/  @!P2 FMUL R136, R136, R136 ;  /* 0x000000888888a220 */ /* 0x008fe20000400000 */
[-C--:B------:R-:W-:Y:S01]  /*6760*/  FMUL R28, R28, R15.reuse ;  /* 0x0000000f1c1c7220 */ /* 0x080fe20000400000 */
[----:B------:R-:W-:Y:S01]  /*6770*/  FMUL R29, R29, R15 ;  /* 0x0000000f1d1d7220 */ /* 0x000fe20000400000 */
[----:B------:R-:W-:Y:S01]  /*6780*/  FADD R8, R8, R133 ;  /* 0x0000008508087221 */ /* 0x000fe20000000000 */
[----:B------:R-:W-:Y:S01]  /*6790*/  F2FP.BF16.F32.PACK_AB R133, R135, R20 ;  /* 0x000000148785723e */ /* 0x000fe200000010ff */
[----:B------:R-:W-:Y:S01]  /*67a0*/  FFMA R5, R136, R5, R137 ;  /* 0x0000000588057223 */ /* 0x000fe20000000089 */
[----:B------:R-:W-:Y:S01]  /*67b0*/  FMUL R26, R26, R136 ;  /* 0x000000881a1a7220 */ /* 0x000fe20000400000 */
[----:B------:R-:W-:Y:S01]  /*67c0*/  FFMA R6, R15, R6, R8 ;  /* 0x000000060f067223 */ /* 0x000fe20000000008 */
[----:B------:R-:W-:Y:S01]  /*67d0*/  SHF.L.U32 R8, R7, 0x1f, RZ ;  /* 0x0000001f07087819 */ /* 0x000fe200000006ff */
[-C--:B------:R-:W-:Y:S01]  /*67e0*/  FMUL R27, R27, R136.reuse ;  /* 0x000000881b1b7220 */ /* 0x080fe20000400000 */
[-C--:B------:R-:W-:Y:S01]  /*67f0*/  FMUL R30, R30, R136.reuse ;  /* 0x000000881e1e7220 */ /* 0x080fe20000400000 */
[-C--:B------:R-:W-:Y:S01]  /*6800*/  FMUL R31, R31, R136.reuse ;  /* 0x000000881f1f7220 */ /* 0x080fe20000400000 */
[----:B------:R1:W2:Y:S01]  /*6810*/  SYNCS.PHASECHK.TRANS64.TRYWAIT P2, [UR4+0x2a000], R8 ;  /* 0x02a00008ff0075a7 */ /* 0x0002a20008040144 */
        /* <DEDUP_REMOVED lines=88> */
[----:B------:R-:W-:-:S02]  /*6da0*/  F2FP.BF16.F32.PACK_AB R135, R139, R22 ;  /* 0x000000168b87723e */ /* 0x000fc400000010ff */
[----:B------:R-:W-:Y:S02]  /*6db0*/  F2FP.BF16.F32.PACK_AB R131, R143, R146 ;  /* 0x000000928f83723e */ /* 0x000fe400000010ff */
[----:B------:R-:W-:Y:S01]  /*6dc0*/  F2FP.BF16.F32.PACK_AB R125, R138, R147 ;  /* 0x000000938a7d723e */ /* 0x000fe200000010ff */
[----:B-12---:R-:W-:Y:S06]  /*6dd0*/  @!P0 BRA `(.L_x_39) ;  /* 0x0000000000048947 */ /* 0x006fec0003800000 */
[----:B------:R-:W-:Y:S01]  /*6de0*/  BPT.TRAP 0x1 ;  /* 0x000000040000795c */ /* 0x000fe20000300000 */
.L_x_39:
[----:B------:R-:W-:Y:S05]  /*6df0*/  @P2 BRA `(.L_x_40) ;  /* 0x0000000000082947 */ /* 0x000fea0003800000 */
[----:B------:R-:W1:Y:S02]  /*6e00*/  SYNCS.PHASECHK.TRANS64.TRYWAIT P2, [UR4+0x2a000], R8 ;  /* 0x02a00008ff0075a7 */ /* 0x000e640008040144 */
[----:B-1----:R-:W-:Y:S05]  /*6e10*/  @!P2 BRA `(.L_x_41) ;  /* 0x0000003c00f0a947 */ /* 0x002fea0003800000 */
.L_x_40:
        /* <DEDUP_REMOVED lines=27> */
.L_x_42:
[----:B------:R-:W-:-:S04]  /*6fd0*/  ULEA UR4, UR39, UR36, 0x3 ;  /* 0x0000002427047291 */ /* 0x000fc8000f8e183f */
[----:B------:R-:W-:-:S04]  /*6fe0*/  UIADD3 UR4, UR4, 0x2a028, URZ ;  /* 0x0002a02804047890 */ /* 0x000fc8000fffe03f */
[----:B------:R-:W-:-:S09]  /*6ff0*/  UPRMT UR4, URZ, 0x654, UR4 ;  /* 0x000006543f047896 */ /* 0x000fd20008000004 */
[----:B------:R-:W-:Y:S01]  /*7000*/  SYNCS.ARRIVE.TRANS64.RED.A1T0 RZ, [UR4], RZ ;  /* 0x000000ffffff79a7 */ /* 0x000fe20008100404 */
[----:B------:R-:W-:Y:S05]  /*7010*/  @P1 BRA `(.L_x_43) ;  /* 0x0000000000041947 */ /* 0x000fea0003800000 */
[----:B------:R-:W-:Y:S01]  /*7020*/  BPT.TRAP 0x1 ;  /* 0x000000040000795c */ /* 0x000fe20000300000 */
.L_x_43:
[----:B------:R-:W-:-:S04]  /*7030*/  UIADD3 UR39, UR39, 0x1, URZ ;  /* 0x0000000127277890 */ /* 0x000fc8000fffe03f */
[----:B------:R-:W-:-:S04]  /*7040*/  UISETP.NE.AND UP0, UPT, UR39, 0x5, UPT ;  /* 0x000000052700788c */ /* 0x000fc8000bf05270 */
[----:B------:R-:W-:Y:S01]  /*7050*/  USEL UR39, UR39, URZ, UP0 ;  /* 0x0000003f27277287 */ /* 0x000fe20008000000 */
[----:B------:R-:W-:Y:S11]  /*7060*/  @!P0 BRA `(.L_x_44) ;  /* 0x0000000000048947 */ /* 0x000ff60003800000 */
[----:B------:R-:W-:Y:S01]  /*7070*/  BPT.TRAP 0x1 ;  /* 0x000000040000795c */ /* 0x000fe20000300000 */
.L_x_44:
[----:B------:R-:W-:-:S04]  /*7080*/  ULEA UR4, UR39, UR36, 0x3 ;  /* 0x0000002427047291 */ /* 0x000fc8000f8e183f */
[----:B------:R-:W-:-:S04]  /*7090*/  UIADD3 UR4, UR4, 0x2a028, URZ ;  /* 0x0002a02804047890 */ /* 0x000fc8000fffe03f */
[----:B------:R-:W-:-:S09]  /*70a0*/  UPRMT UR4, URZ, 0x654, UR4 ;  /* 0x000006543f047896 */ /* 0x000fd20008000004 */
[----:B------:R-:W-:Y:S01]  /*70b0*/  SYNCS.ARRIVE.TRANS64.RED.A1T0 RZ, [UR4], RZ ;  /* 0x000000ffffff79a7 */ /* 0x000fe20008100404 */
[----:B------:R-:W-:Y:S05]  /*70c0*/  @P1 BRA `(.L_x_45) ;  /* 0x0000000000041947 */ /* 0x000fea0003800000 */
[----:B------:R-:W-:Y:S01]  /*70d0*/  BPT.TRAP 0x1 ;  /* 0x000000040000795c */ /* 0x000fe20000300000 */
.L_x_45:
        /* <DEDUP_REMOVED lines=14> */
.L_x_35:
[----:B------:R-:W3:Y:S01]  /*71c0*/  SHFL.BFLY PT, R7, R6, 0x1, 0x1f ;  /* 0x0c201f0006077f89 */ /* 0x000ee200000e0000 */
[----:B------:R-:W-:Y:S01]  /*71d0*/  BSSY B0, `(.L_x_47) ;  /* 0x0000022000007945 */ /* 0x000fe20003800000 */
[----:B------:R-:W-:Y:S02]  /*71e0*/  MOV R9, 0x7f800000 ;  /* 0x7f80000000097802 */ /* 0x000fe40000000f00 */
[----:B------:R-:W4:Y:S01]  /*71f0*/  SHFL.BFLY PT, R0, R5, 0x1, 0x1f ;  /* 0x0c201f0005007f89 */ /* 0x000f2200000e0000 */
[----:B------:R-:W-:Y:S02]  /*7200*/  MOV R8, 0x3f800000 ;  /* 0x3f80000000087802 */ /* 0x000fe40000000f00 */
[----:B------:R-:W-:Y:S01]  /*7210*/  MOV R11, 0x7f800000 ;  /* 0x7f800000000b7802 */ /* 0x000fe20000000f00 */
[----:B---3--:R-:W-:Y:S01]  /*7220*/  FADD R7, R7, R6 ;  /* 0x0000000607077221 */ /* 0x008fe20000000000 */
[----:B----4-:R-:W-:-:S04]  /*7230*/  FADD R14, R0, R5 ;  /* 0x00000005000e7221 */ /* 0x010fc80000000000 */
[----:B------:R-:W3:Y:S01]  /*7240*/  SHFL.BFLY PT, R2, R7, 0x2, 0x1f ;  /* 0x0c401f0007027f89 */ /* 0x000ee200000e0000 */
[----:B------:R-:W-:-:S03]  /*7250*/  MOV R0, 0x3f800000 ;  /* 0x3f80000000007802 */ /* 0x000fc60000000f00 */
[----:B------:R-:W4:Y:S01]  /*7260*/  SHFL.BFLY PT, R15, R14, 0x2, 0x1f ;  /* 0x0c401f000e0f7f89 */ /* 0x000f2200000e0000 */
[C---:B---3--:R-:W-:Y:S01]  /*7270*/  FSETP.NE.AND P0, PT, R7.reuse, -R2, PT ;  /* 0x800000020700720b */ /* 0x048fe20003f05000 */
[----:B------:R-:W-:Y:S01]  /*7280*/  FADD R2, R7, R2 ;  /* 0x0000000207027221 */ /* 0x000fe20000000000 */
[----:B----4-:R-:W-:-:S11]  /*7290*/  FADD R5, R14, R15 ;  /* 0x0000000f0e057221 */ /* 0x010fd60000000000 */
[----:B------:R-:W-:Y:S05]  /*72a0*/  @!P0 BRA `(.L_x_48) ;  /* 0x0000000000508947 */ /* 0x000fea0003800000 */
[----:B------:R-:W-:Y:S01]  /*72b0*/  IADD3 R0, R2, 0x1800000, RZ ;  /* 0x0180000002007810 */ /* 0x000fe20007ffe0ff */
[----:B------:R-:W-:Y:S03]  /*72c0*/  BSSY B1, `(.L_x_49) ;  /* 0x000000b000017945 */ /* 0x000fe60003800000 */
[----:B------:R-:W-:-:S04]  /*72d0*/  LOP3.LUT R0, R0, 0x7f800000, RZ, 0xc0, !PT ;  /* 0x7f80000000007812 */ /* 0x000fc800078ec0ff */
[----:B------:R-:W-:-:S13]  /*72e0*/  ISETP.GT.U32.AND P0, PT, R0, 0x1ffffff, PT ;  /* 0x01ffffff0000780c */ /* 0x000fda0003f04070 */
[----:B------:R-:W-:Y:S05]  /*72f0*/  @P0 BRA `(.L_x_50) ;  /* 0x00000000000c0947 */ /* 0x000fea0003800000 */
[----:B------:R-:W-:-:S07]  /*7300*/  MOV R12, 0x7320 ;  /* 0x00007320000c7802 */ /* 0x000fce0000000f00 */
[----:B-12---:R-:W-:Y:S05]  /*7310*/  CALL.REL.NOINC `($__internal_0_$__cuda_sm20_rcp_rn_f32_slowpath) ;  /* 0x0000003c00587944 */ /* 0x006fea0003c00000 */
[----:B------:R-:W-:Y:S05]  /*7320*/  BRA `(.L_x_51) ;  /* 0x0000000000107947 */ /* 0x000fea0003800000 */
.L_x_50:
[----:B------:R-:W3:Y:S02]  /*7330*/  MUFU.RCP R7, R2 ;  /* 0x0000000200077308 */ /* 0x000ee40000001000 */
[----:B---3--:R-:W-:-:S04]  /*7340*/  FFMA R0, R2, R7, -1 ;  /* 0xbf80000002007423 */ /* 0x008fc80000000007 */
[----:B------:R-:W-:-:S04]  /*7350*/  FADD.FTZ R0, -R0, -RZ ;  /* 0x800000ff00007221 */ /* 0x000fc80000010100 */
[----:B------:R-:W-:-:S07]  /*7360*/  FFMA R0, R7, R0, R7 ;  /* 0x0000000007007223 */ /* 0x000fce0000000007 */
.L_x_51:
[----:B-1----:R-:W-:Y:S05]  /*7370*/  BSYNC B1 ;  /* 0x0000000000017941 */ /* 0x002fea0003800000 */
.L_x_49:
[----:B------:R-:W-:Y:S01]  /*7380*/  FSETP.GEU.AND P0, PT, |R2|, 1.175494350822287508e-38, PT ;  /* 0x008000000200780b */ /* 0x000fe20003f0e200 */
[----:B------:R-:W-:-:S12]  /*7390*/  ULDC UR4, c[0x0][0x600] ;  /* 0x0001800000047ab9 */ /* 0x000fd80000000800 */
[----:B------:R-:W-:-:S04]  /*73a0*/  @!P0 FMUL R2, R2, 16777216 ;  /* 0x4b80000002028820 */ /* 0x000fc80000400000 */
[----:B------:R-:W1:Y:S02]  /*73b0*/  MUFU.LG2 R6, R2 ;  /* 0x0000000200067308 */ /* 0x000e640000000c00 */
[----:B-1----:R-:W-:-:S04]  /*73c0*/  @!P0 FADD R6, R6, -24 ;  /* 0xc1c0000006068421 */ /* 0x002fc80000000000 */
[----:B------:R-:W-:-:S04]  /*73d0*/  FMUL R11, R6, 0.69314718246459960938 ;  /* 0x3f317218060b7820 */ /* 0x000fc80000400000 */
[----:B------:R-:W-:-:S07]  /*73e0*/  FFMA R11, R4, UR4, R11 ;  /* 0x00000004040b7c23 */ /* 0x000fce000800000b */
.L_x_48:
[----:B-1----:R-:W-:Y:S05]  /*73f0*/  BSYNC B0 ;  /* 0x0000000000007941 */ /* 0x002fea0003800000 */
.L_x_47:
[----:B------:R-:W-:Y:S01]  /*7400*/  FSETP.NE.AND P0, PT, R14, -R15, PT ;  /* 0x8000000f0e00720b */ /* 0x000fe20003f05000 */
[----:B------:R-:W-:Y:S01]  /*7410*/  ULDC UR4, c[0x0][0x608] ;  /* 0x0001820000047ab9 */ /* 0x000fe20000000800 */
[----:B------:R-:W-:Y:S01]  /*7420*/  BSSY B0, `(.L_x_52) ;  /* 0x0000049000007945 */ /* 0x000fe20003800000 */
[----:B------:R-:W-:-:S04]  /*7430*/  FMUL R0, R0, UR4 ;  /* 0x0000000400007c20 */ /* 0x000fc80008400000 */
        /* <DEDUP_REMOVED lines=48> */
[----:B------:R-:W-:Y:S06]  /*7740*/  @!P0 BRA `(.L_x_53) ;  /* 0x0000000000588947 */ /* 0x000fec0003800000 */
[----:B------:R-:W-:Y:S01]  /*7750*/  IADD3 R0, R5, 0x1800000, RZ ;  /* 0x0180000005007810 */ /* 0x000fe20007ffe0ff */
[----:B------:R-:W-:Y:S03]  /*7760*/  BSSY B1, `(.L_x_54) ;  /* 0x000000d000017945 */ /* 0x000fe60003800000 */
[----:B------:R-:W-:-:S04]  /*7770*/  LOP3.LUT R0, R0, 0x7f800000, RZ, 0xc0, !PT ;  /* 0x7f80000000007812 */ /* 0x000fc800078ec0ff */
[----:B------:R-:W-:-:S13]  /*7780*/  ISETP.GT.U32.AND P0, PT, R0, 0x1ffffff, PT ;  /* 0x01ffffff0000780c */ /* 0x000fda0003f04070 */
[----:B------:R-:W-:Y:S05]  /*7790*/  @P0 BRA `(.L_x_55) ;  /* 0x0000000000140947 */ /* 0x000fea0003800000 */
[----:B------:R-:W-:Y:S02]  /*77a0*/  MOV R2, R5 ;  /* 0x0000000500027202 */ /* 0x000fe40000000f00 */
[----:B------:R-:W-:-:S07]  /*77b0*/  MOV R12, 0x77d0 ;  /* 0x000077d0000c7802 */ /* 0x000fce0000000f00 */
[----:B--2---:R-:W-:Y:S05]  /*77c0*/  CALL.REL.NOINC `($__internal_0_$__cuda_sm20_rcp_rn_f32_slowpath) ;  /* 0x00000038002c7944 */ /* 0x004fea0003c00000 */
[----:B------:R-:W-:Y:S01]  /*77d0*/  MOV R8, R0 ;  /* 0x0000000000087202 */ /* 0x000fe20000000f00 */
[----:B------:R-:W-:Y:S06]  /*77e0*/  BRA `(.L_x_56) ;  /* 0x0000000000107947 */ /* 0x000fec0003800000 */
.L_x_55:
[----:B------:R-:W1:Y:S02]  /*77f0*/  MUFU.RCP R8, R5 ;  /* 0x0000000500087308 */ /* 0x000e640000001000 */
[----:B-1----:R-:W-:-:S04]  /*7800*/  FFMA R0, R5, R8, -1 ;  /* 0xbf80000005007423 */ /* 0x002fc80000000008 */
[----:B------:R-:W-:-:S04]  /*7810*/  FADD.FTZ R7, -R0, -RZ ;  /* 0x800000ff00077221 */ /* 0x000fc80000010100 */
[----:B------:R-:W-:-:S07]  /*7820*/  FFMA R8, R8, R7, R8 ;  /* 0x0000000708087223 */ /* 0x000fce0000000008 */
.L_x_56:
[----:B------:R-:W-:Y:S05]  /*7830*/  BSYNC B1 ;  /* 0x0000000000017941 */ /* 0x000fea0003800000 */
.L_x_54:
[----:B------:R-:W-:Y:S01]  /*7840*/  FSETP.GEU.AND P0, PT, |R5|, 1.175494350822287508e-38, PT ;  /* 0x008000000500780b */ /* 0x000fe20003f0e200 */
[----:B------:R-:W-:-:S12]  /*7850*/  ULDC UR4, c[0x0][0x600] ;  /* 0x0001800000047ab9 */ /* 0x000fd80000000800 */
[----:B------:R-:W-:-:S04]  /*7860*/  @!P0 FMUL R5, R5, 16777216 ;  /* 0x4b80000005058820 */ /* 0x000fc80000400000 */
[----:B------:R-:W1:Y:S02]  /*7870*/  MUFU.LG2 R0, R5 ;  /* 0x0000000500007308 */ /* 0x000e640000000c00 */
[----:B-1----:R-:W-:-:S04]  /*7880*/  @!P0 FADD R0, R0, -24 ;  /* 0xc1c0000000008421 */ /* 0x002fc80000000000 */
[----:B------:R-:W-:-:S04]  /*7890*/  FMUL R0, R0, 0.69314718246459960938 ;  /* 0x3f31721800007820 */ /* 0x000fc80000400000 */
[----:B------:R-:W-:-:S07]  /*78a0*/  FFMA R9, R3, UR4, R0 ;  /* 0x0000000403097c23 */ /* 0x000fce0008000000 */
.L_x_53:
[----:B------:R-:W-:Y:S05]  /*78b0*/  BSYNC B0 ;  /* 0x0000000000007941 */ /* 0x000fea0003800000 */
.L_x_52:
[----:B------:R-:W-:Y:S01]  /*78c0*/  UISETP.NE.AND UP0, UPT, UR37, 0x1, UPT ;  /* 0x000000012500788c */ /* 0x000fe2000bf05270 */
[----:B------:R-:W1:Y:S01]  /*78d0*/  S2R R2, SR_TID.X ;  /* 0x0000000000027919 */ /* 0x000e620000002100 */
[----:B------:R-:W-:Y:S02]  /*78e0*/  ULDC.64 UR8, c[0x0][0x208] ;  /* 0x0000820000087ab9 */ /* 0x000fe40000000a00 */
[----:B------:R-:W-:-:S06]  /*78f0*/  USEL UR4, URZ, 0x1, UP0 ;  /* 0x000000013f047887 */ /* 0x000fcc0008000000 */
[----:B------:R-:W-:Y:S01]  /*7900*/  MOV R0, UR4 ;  /* 0x0000000400007c02 */ /* 0x000fe20008000f00 */
[----:B------:R-:W-:Y:S02]  /*7910*/  ULDC UR4, c[0x0][0x608] ;  /* 0x0001820000047ab9 */ /* 0x000fe40000000800 */
[----:B------:R-:W-:Y:S01]  /*7920*/  FMUL R8, R8, UR4 ;  /* 0x0000000408087c20 */ /* 0x000fe20008400000 */
[----:B------:R-:W-:-:S04]  /*7930*/  SHF.L.U32 R0, R0, 0x1f, RZ ;  /* 0x0000001f00007819 */ /* 0x000fc800000006ff */
[----:B------:R-:W3:Y:S01]  /*7940*/  SYNCS.PHASECHK.TRANS64.TRYWAIT P0, [UR5+0x8], R0 ;  /* 0x00000800ff0075a7 */ /* 0x000ee20008000145 */
[C---:B-1----:R-:W-:Y:S02]  /*7950*/  LOP3.LUT P1, RZ, R2.reuse, 0x3, RZ, 0xc0, !PT ;  /* 0x0000000302ff7812 */ /* 0x042fe4000782c0ff */
[----:B------:R-:W-:Y:S01]  /*7960*/  LOP3.LUT R16, R2, 0x7f, RZ, 0xc0, !PT ;  /* 0x0000007f02107812 */ /* 0x000fe200078ec0ff */
[----:B---3--:R-:W-:Y:S10]  /*7970*/  @!P0 BRA `(.L_x_57) ;  /* 0x0000003400308947 */ /* 0x008ff40003800000 */
.L_x_115:
[----:B------:R-:W-:Y:S01]  /*7980*/  USHF.L.U32 UR42, UR7, 0x6, URZ ;  /* 0x00000006072a7899 */ /* 0x000fe2000800063f */
[----:B------:R-:W-:Y:S01]  /*7990*/  BSSY B0, `(.L_x_58) ;  /* 0x0000018000007945 */ /* 0x000fe20003800000 */
[----:B--2---:R-:W-:-:S03]  /*79a0*/  SHF.R.U32.HI R17, RZ, 0x5, R16 ;  /* 0x00000005ff117819 */ /* 0x004fc60000011610 */
[----:B------:R-:W-:Y:S07]  /*79b0*/  @P1 BRA `(.L_x_59) ;  /* 0x0000000000541947 */ /* 0x000fee0003800000 */
[----:B------:R-:W2:Y:S01]  /*79c0*/  S2UR UR4, SR_CTAID.Y ;  /* 0x00000000000479c3 */ /* 0x000ea20000002600 */
[----:B-1----:R-:W-:Y:S01]  /*79d0*/  SHF.R.U32.HI R0, RZ, 0x2, R2 ;  /* 0x00000002ff007819 */ /* 0x002fe20000011602 */
[----:B------:R-:W-:Y:S01]  /*79e0*/  ULDC.64 UR6, c[0x0][0x688] ;  /* 0x0001a20000067ab9 */ /* 0x000fe20000000a00 */
[----:B------:R-:W-:Y:S02]  /*79f0*/  SHF.L.U32 R3, R17, 0x4, RZ ;  /* 0x0000000411037819 */ /* 0x000fe400000006ff */
[----:B------:R-:W-:-:S03]  /*7a00*/  LOP3.LUT R0, R0, 0x7, RZ, 0xc0, !PT ;  /* 0x0000000700007812 */ /* 0x000fc600078ec0ff */
[----:B------:R-:W1:Y:S01]  /*7a10*/  S2UR UR5, SR_CTAID.Z ;  /* 0x00000000000579c3 */ /* 0x000e620000002700 */
[----:B------:R-:W-:-:S04]  /*7a20*/  LOP3.LUT R0, R3, 0xfffffff0, R0, 0xe2, !PT ;  /* 0xfffffff003007812 */ /* 0x000fc800078ee200 */
[----:B------:R-:W-:-:S04]  /*7a30*/  IADD3 R3, R0, UR42, RZ ;  /* 0x0000002a00037c10 */ /* 0x000fc8000fffe0ff */
[----:B------:R-:W-:Y:S01]  /*7a40*/  IADD3 R2, R3, 0x8, RZ ;  /* 0x0000000803027810 */ /* 0x000fe20007ffe0ff */
[----:B--2---:R-:W-:-:S04]  /*7a50*/  UIMAD UR4, UR4, UR6, UR42 ;  /* 0x00000006040472a4 */ /* 0x004fc8000f8e022a */
[----:B-1----:R-:W-:-:S03]  /*7a60*/  UIMAD UR4, UR5, UR7, UR4 ;  /* 0x00000007050472a4 */ /* 0x002fc6000f8e0204 */
[----:B------:R-:W-:Y:S02]  /*7a70*/  ULDC UR5, c[0x0][0x288] ;  /* 0x0000a20000057ab9 */ /* 0x000fe40000000800 */
[----:B------:R-:W-:Y:S02]  /*7a80*/  ISETP.GE.U32.AND P0, PT, R3, UR5, PT ;  /* 0x0000000503007c0c */ /* 0x000fe4000bf06070 */
[----:B------:R-:W-:Y:S02]  /*7a90*/  IADD3 R0, P2, R0, UR4, RZ ;  /* 0x0000000400007c10 */ /* 0x000fe4000ff5e0ff */
[----:B------:R-:W-:Y:S01]  /*7aa0*/  ISETP.GE.U32.AND P1, PT, R2, UR5, PT ;  /* 0x0000000502007c0c */ /* 0x000fe2000bf26070 */
[----:B------:R-:W-:Y:S01]  /*7ab0*/  ULDC.64 UR4, c[0x0][0x680] ;  /* 0x0001a00000047ab9 */ /* 0x000fe20000000a00 */
[----:B------:R-:W-:Y:S02]  /*7ac0*/  IADD3.X R3, RZ, RZ, RZ, P2, !PT ;  /* 0x000000ffff037210 */ /* 0x000fe400017fe4ff */
[----:B------:R-:W-:-:S04]  /*7ad0*/  LEA R2, P2, R0, UR4, 0x2 ;  /* 0x0000000400027c11 */ /* 0x000fc8000f8410ff */
[----:B------:R-:W-:-:S05]  /*7ae0*/  LEA.HI.X R3, R0, UR5, R3, 0x2, P2 ;  /* 0x0000000500037c11 */ /* 0x000fca00090f1403 */
[----:B------:R2:W-:Y:S04]  /*7af0*/  @!P0 STG.E desc[UR8][R2.64], R11 ;  /* 0x0000000b02008986 */ /* 0x0005e8000c101908 */
[----:B------:R2:W-:Y:S02]  /*7b00*/  @!P1 STG.E desc[UR8][R2.64+0x20], R9 ;  /* 0x0000200902009986 */ /* 0x0005e4000c101908 */
.L_x_59:
[----:B------:R-:W-:Y:S05]  /*7b10*/  BSYNC B0 ;  /* 0x0000000000007941 */ /* 0x000fea0003800000 */
.L_x_58:
[----:B------:R-:W-:Y:S01]  /*7b20*/  ULDC.64 UR4, c[0x0][0x730] ;  /* 0x0001cc0000047ab9 */ /* 0x000fe20000000a00 */
[-C--:B------:R-:W-:Y:S01]  /*7b30*/  FMUL R26, R26, R8.reuse ;  /* 0x000000081a1a7220 */ /* 0x080fe20000400000 */
[----:B------:R-:W-:Y:S01]  /*7b40*/  ISETP.NE.U32.AND P0, PT, RZ, UR4, PT ;  /* 0x00000004ff007c0c */ /* 0x000fe2000bf05070 */
[-C--:B------:R-:W-:Y:S01]  /*7b50*/  FMUL R120, R27, R8.reuse ;  /* 0x000000081b787220 */ /* 0x080fe20000400000 */
[-C--:B------:R-:W-:Y:S01]  /*7b60*/  FMUL R30, R30, R8.reuse ;  /* 0x000000081e1e7220 */ /* 0x080fe20000400000 */
[-C--:B------:R-:W-:Y:S01]  /*7b70*/  FMUL R122, R31, R8.reuse ;  /* 0x000000081f7a7220 */ /* 0x080fe20000400000 */
[----:B------:R-:W-:Y:S01]  /*7b80*/  ISETP.NE.AND.EX P0, PT, RZ, UR5, PT, P0 ;  /* 0x00000005ff007c0c */ /* 0x000fe2000bf05300 */
        /* <DEDUP_REMOVED lines=44> */
[----:B------:R-:W-:Y:S06]  /*7e50*/  @P0 BRA `(.L_x_60) ;  /* 0x0000000000200947 */ /* 0x000fec0003800000 */
[----:B------:R-:W-:Y:S02]  /*7e60*/  ULDC.64 UR4, c[0x0][0x728] ;  /* 0x0001ca0000047ab9 */ /* 0x000fe40000000a00 */
[----:B------:R-:W-:-:S04]  /*7e70*/  ISETP.NE.U32.AND P0, PT, RZ, UR4, PT ;  /* 0x00000004ff007c0c */ /* 0x000fc8000bf05070 */
[----:B------:R-:W-:-:S13]  /*7e80*/  ISETP.NE.AND.EX P0, PT, RZ, UR5, PT, P0 ;  /* 0x00000005ff007c0c */ /* 0x000fda000bf05300 */
[----:B------:R-:W-:Y:S05]  /*7e90*/  @!P0 BRA `(.L_x_61) ;  /* 0x00000000000c8947 */ /* 0x000fea0003800000 */
[----:B-12---:R-:W1:Y:S02]  /*7ea0*/  LDC.64 R2, c[0x0][0x728] ;  /* 0x0001ca00ff027b82 */ /* 0x006e640000000a00 */
[----:B-1----:R4:W5:Y:S01]  /*7eb0*/  LDG.E R2, desc[UR8][R2.64] ;  /* 0x0000000802027981 */ /* 0x002962000c1e1900 */
[----:B------:R-:W-:Y:S05]  /*7ec0*/  BRA `(.L_x_60) ;  /* 0x0000000000047947 */ /* 0x000fea0003800000 */
.L_x_61:
[----:B--2---:R-:W3:Y:S02]  /*7ed0*/  LDC R2, c[0x0][0x720] ;  /* 0x0001c800ff027b82 */ /* 0x004ee40000000800 */
.L_x_60:
[----:B-1----:R-:W-:Y:S02]  /*7ee0*/  MOV R0, RZ ;  /* 0x000000ff00007202 */ /* 0x002fe40000000f00 */
[----:B---3-5:R-:W-:Y:S02]  /*7ef0*/  MOV R87, R2 ;  /* 0x0000000200577202 */ /* 0x028fe40000000f00 */
[----:B------:R-:W-:-:S13]  /*7f00*/  LOP3.LUT P0, RZ, R0, 0x1bf, RZ, 0xc0, !PT ;  /* 0x000001bf00ff7812 */ /* 0x000fda000780c0ff */
[----:B------:R-:W-:Y:S05]  /*7f10*/  @!P0 BRA `(.L_x_62) ;  /* 0x0000000000408947 */ /* 0x000fea0003800000 */
[----:B------:R-:W-:Y:S01]  /*7f20*/  MOV R0, 0x0 ;  /* 0x0000000000007802 */ /* 0x000fe20000000f00 */
[----:B------:R-:W-:Y:S01]  /*7f30*/  ULDC.64 UR4, c[0x4][0x70] ;  /* 0x01001c0000047ab9 */ /* 0x000fe20000000a00 */
[----:B------:R-:W-:Y:S01]  /*7f40*/  ULDC.64 UR6, c[0x4][0x8] ;  /* 0x0100020000067ab9 */ /* 0x000fe20000000a00 */
[----:B------:R-:W-:Y:S01]  /*7f50*/  MOV R4, UR4 ;  /* 0x0000000400047c02 */ /* 0x000fe20008000f00 */
[----:B--2-4-:R1:W2:Y:S01]  /*7f60*/  LDC.64 R2, c[0x4][R0] ;  /* 0x0100000000027b82 */ /* 0x0142a20000000a00 */
[----:B------:R-:W-:Y:S01]  /*7f70*/  MOV R5, UR5 ;  /* 0x0000000500057c02 */ /* 0x000fe20008000f00 */
[----:B------:R-:W-:Y:S01]  /*7f80*/  ULDC.64 UR4, c[0x4][0x78] ;  /* 0x01001e0000047ab9 */ /* 0x000fe20000000a00 */
[----:B------:R-:W-:Y:S02]  /*7f90*/  MOV R10, UR6 ;  /* 0x00000006000a7c02 */ /* 0x000fe40008000f00 */
[----:B------:R-:W-:Y:S02]  /*7fa0*/  MOV R6, UR4 ;  /* 0x0000000400067c02 */ /* 0x000fe40008000f00 */
[----:B------:R-:W-:-:S02]  /*7fb0*/  MOV R7, UR5 ;  /* 0x0000000500077c02 */ /* 0x000fc40008000f00 */
[----:B------:R-:W-:Y:S02]  /*7fc0*/  MOV R11, UR7 ;  /* 0x00000007000b7c02 */ /* 0x000fe40008000f00 */
[----:B------:R-:W-:Y:S02]  /*7fd0*/  MOV R8, 0x70 ;  /* 0x0000007000087802 */ /* 0x000fe40000000f00 */
[----:B------:R-:W-:Y:S02]  /*7fe0*/  MOV R12, 0x1 ;  /* 0x00000001000c7802 */ /* 0x000fe40000000f00 */
[----:B-1----:R-:W-:-:S07]  /*7ff0*/  MOV R13, RZ ;  /* 0x000000ff000d7202 */ /* 0x002fce0000000f00 */
[----:B------:R-:W-:-:S07]  /*8000*/  LEPC R20, `(.L_x_62) ;  /* 0x000000001014794e */ /* 0x000fce0000000000 */
[----:B--2---:R-:W-:Y:S05]  /*8010*/  CALL.ABS.NOINC R2 ;  /* 0x0000000002007343 */ /* 0x004fea0003c00000 */
.L_x_62:
[----:B------:R-:W-:Y:S02]  /*8020*/  MOV R22, UR36 ;  /* 0x0000002400167c02 */ /* 0x000fe40008000f00 */
[----:B--2-4-:R-:W-:-:S05]  /*8030*/  MOV R3, UR37 ;  /* 0x0000002500037c02 */ /* 0x014fca0008000f00 */
[----:B------:R-:W-:-:S05]  /*8040*/  IMAD R22, R3, 0x2200, R22 ;  /* 0x0000220003167824 */ /* 0x000fca00078e0216 */
[----:B------:R-:W-:-:S04]  /*8050*/  IADD3 R18, R22, -0x2200, RZ ;  /* 0xffffde0016127810 */ /* 0x000fc80007ffe0ff */
[----:B------:R-:W-:-:S13]  /*8060*/  LOP3.LUT P0, RZ, R18, 0x1b0, RZ, 0xc0, !PT ;  /* 0x000001b012ff7812 */ /* 0x000fda000780c0ff */
[----:B------:R-:W-:Y:S05]  /*8070*/  @!P0 BRA `(.L_x_63) ;  /* 0x0000000000408947 */ /* 0x000fea0003800000 */
[----:B------:R-:W-:Y:S01]  /*8080*/  MOV R0, 0x0 ;  /* 0x0000000000007802 */ /* 0x000fe20000000f00 */
[----:B------:R-:W-:Y:S01]  /*8090*/  ULDC.64 UR4, c[0x4][0x70] ;  /* 0x01001c0000047ab9 */ /* 0x000fe20000000a00 */
[----:B------:R-:W-:Y:S01]  /*80a0*/  ULDC.64 UR6, c[0x4][0x78] ;  /* 0x01001e0000067ab9 */ /* 0x000fe20000000a00 */
[----:B------:R-:W-:Y:S01]  /*80b0*/  MOV R4, UR4 ;  /* 0x0000000400047c02 */ /* 0x000fe20008000f00 */
[----:B------:R1:W2:Y:S01]  /*80c0*/  LDC.64 R2, c[0x4][R0] ;  /* 0x0100000000027b82 */ /* 0x0002a20000000a00 */
        /* <DEDUP_REMOVED lines=11> */
.L_x_63:
[----:B------:R-:W1:Y:S01]  /*8180*/  S2R R5, SR_TID.X ;  /* 0x0000000000057919 */ /* 0x000e620000002100 */
[----:B------:R-:W-:Y:S01]  /*8190*/  ULDC.64 UR4, c[0x0][0x730] ;  /* 0x0001cc0000047ab9 */ /* 0x000fe20000000a00 */
[----:B------:R-:W-:Y:S02]  /*81a0*/  IADD3 R16, R16, 0x1f, RZ ;  /* 0x0000001f10107810 */ /* 0x000fe40007ffe0ff */
[----:B------:R-:W-:Y:S02]  /*81b0*/  ISETP.NE.U32.AND P0, PT, RZ, UR4, PT ;  /* 0x00000004ff007c0c */ /* 0x000fe4000bf05070 */
[----:B------:R-:W-:Y:S02]  /*81c0*/  ISETP.GT.U32.AND P1, PT, R16, 0x3e, PT ;  /* 0x0000003e1000780c */ /* 0x000fe40003f24070 */
[----:B------:R-:W-:-:S13]  /*81d0*/  ISETP.NE.AND.EX P0, PT, RZ, UR5, PT, P0 ;  /* 0x00000005ff007c0c */ /* 0x000fda000bf05300 */
[----:B------:R-:W2:Y:S01]  /*81e0*/  @P0 LDC R87, c[0x0][0x720] ;  /* 0x0001c800ff570b82 */ /* 0x000ea20000000800 */
[C---:B-1----:R-:W-:Y:S02]  /*81f0*/  SHF.L.U32 R0, R5.reuse, 0x5, RZ ;  /* 0x0000000505007819 */ /* 0x042fe400000006ff */
[----:B------:R-:W-:Y:S02]  /*8200*/  SHF.R.U32.HI R3, RZ, 0x1, R5 ;  /* 0x00000001ff037819 */ /* 0x000fe40000011605 */
[C---:B------:R-:W-:Y:S02]  /*8210*/  LOP3.LUT R2, R0.reuse, 0xc0, RZ, 0xc0, !PT ;  /* 0x000000c000027812 */ /* 0x040fe400078ec0ff */
[----:B------:R-:W-:Y:S02]  /*8220*/  LOP3.LUT R4, R0, 0x20, RZ, 0xc0, !PT ;  /* 0x0000002000047812 */ /* 0x000fe400078ec0ff */
[----:B------:R-:W-:Y:S02]  /*8230*/  LOP3.LUT R2, R2, 0x8, R3, 0xf8, !PT ;  /* 0x0000000802027812 */ /* 0x000fe400078ef803 */
[----:B------:R-:W-:-:S02]  /*8240*/  SHF.L.U32 R3, R5, 0x2, RZ ;  /* 0x0000000205037819 */ /* 0x000fc400000006ff */
[----:B------:R-:W-:Y:S01]  /*8250*/  LEA R4, R17, R4, 0x9 ;  /* 0x0000000411047211 */ /* 0x000fe200078e48ff */
[-C--:B--2---:R-:W-:Y:S01]  /*8260*/  FMUL R9, R34, R87.reuse ;  /* 0x0000005722097220 */ /* 0x084fe20000400000 */
[----:B------:R-:W-:Y:S01]  /*8270*/  LOP3.LUT R3, R2, 0x18, R3, 0x78, !PT ;  /* 0x0000001802037812 */ /* 0x000fe200078e7803 */
[-C--:B------:R-:W-:Y:S01]  /*8280*/  FMUL R10, R124, R87.reuse ;  /* 0x000000577c0a7220 */ /* 0x080fe20000400000 */
[----:B------:R-:W-:Y:S01]  /*8290*/  LOP3.LUT R0, R0, 0x100, RZ, 0xc0, !PT ;  /* 0x0000010000007812 */ /* 0x000fe200078ec0ff */
[-C--:B------:R-:W-:Y:S01]  /*82a0*/  FMUL R25, R25, R87.reuse ;  /* 0x0000005719197220 */ /* 0x080fe20000400000 */
[----:B------:R-:W-:Y:S01]  /*82b0*/  LOP3.LUT P0, RZ, R5, 0x4, RZ, 0xc0, !PT ;  /* 0x0000000405ff7812 */ /* 0x000fe2000780c0ff */
[-C--:B------:R-:W-:Y:S01]  /*82c0*/  FMUL R5, R26, R87.reuse ;  /* 0x000000571a057220 */ /* 0x080fe20000400000 */
[----:B------:R-:W-:Y:S01]  /*82d0*/  IADD3 R3, R3, R4, R0 ;  /* 0x0000000403037210 */ /* 0x000fe20007ffe000 */
        /* <DEDUP_REMOVED lines=13> */
[-C--:B------:R-:W-:Y:S01]  /*83b0*/  FMUL R14, R42, R87.reuse ;  /* 0x000000572a0e7220 */ /* 0x080fe20000400000 */
[----:B------:R-:W-:Y:S01]  /*83c0*/  MOV R0, 0x10 ;  /* 0x0000001000007802 */ /* 0x000fe20000000f00 */
[-C--:B------:R-:W-:Y:S01]  /*83d0*/  FMUL R16, R46, R87.reuse ;  /* 0x000000572e107220 */ /* 0x080fe20000400000 */
[----:B------:R-:W-:Y:S01]  /*83e0*/  LEA R21, R3, R18, 0x1 ;  /* 0x0000001203157211 */ /* 0x000fe200078e08ff */
        /* <DEDUP_REMOVED lines=78> */
[----:B------:R-:W-:Y:S01]  /*88d0*/  FMUL R87, R118, R87 ;  /* 0x0000005776577220 */ /* 0x000fe20000400000 */
[----:B------:R-:W-:-:S02]  /*88e0*/  F2FP.BF16.F32.PACK_AB R4, R25, R4 ;  /* 0x000000041904723e */ /* 0x000fc400000010ff */
[----:B------:R-:W-:Y:S02]  /*88f0*/  F2FP.BF16.F32.PACK_AB R6, R29, R6 ;  /* 0x000000061d06723e */ /* 0x000fe400000010ff */
[----:B------:R-:W-:Y:S02]  /*8900*/  F2FP.BF16.F32.PACK_AB R7, R2, R7 ;  /* 0x000000070207723e */ /* 0x000fe400000010ff */
[----:B------:R-:W-:Y:S02]  /*8910*/  F2FP.BF16.F32.PACK_AB R8, R33, R8 ;  /* 0x000000082108723e */ /* 0x000fe400000010ff */
[----:B------:R-:W-:Y:S02]  /*8920*/  F2FP.BF16.F32.PACK_AB R10, R37, R36 ;  /* 0x00000024250a723e */ /* 0x000fe400000010ff */
[----:B------:R-:W-:Y:S02]  /*8930*/  F2FP.BF16.F32.PACK_AB R11, R12, R11 ;  /* 0x0000000b0c0b723e */ /* 0x000fe400000010ff */
[----:B------:R-:W-:-:S02]  /*8940*/  SEL R0, R0, 0xfffffff0, !P0 ;  /* 0xfffffff000007807 */ /* 0x000fc40004000000 */
[----:B------:R-:W-:Y:S01]  /*8950*/  IADD3 R23, R21, 0x1000, RZ ;  /* 0x0000100015177810 */ /* 0x000fe20007ffe0ff */
[----:B------:R-:W-:Y:S06]  /*8960*/  @P1 BRA `(.L_x_64) ;  /* 0x0000000000041947 */ /* 0x000fec0003800000 */
[----:B------:R-:W-:-:S04]  /*8970*/  DEPBAR.LE SB0, 0x1 ;  /* 0x000080400000791a */ /* 0x000fc80000000000 */
.L_x_64:
[----:B------:R-:W-:Y:S05]  /*8980*/  WARPSYNC.ALL ;  /* 0x0000000000007948 */ /* 0x000fea0003800000 */
[----:B------:R-:W-:Y:S01]  /*8990*/  BAR.SYNC.DEFER_BLOCKING 0x1, 0x80 ;  /* 0x0042000000007b1d */ /* 0x000fe20000010000 */
[----:B------:R-:W-:Y:S02]  /*89a0*/  LEA R3, R3, R22, 0x1 ;  /* 0x0000001603037211 */ /* 0x000fe400078e08ff */
[C---:B------:R-:W-:Y:S02]  /*89b0*/  LEA R23, R0.reuse, R23, 0x1 ;  /* 0x0000001700177211 */ /* 0x040fe400078e08ff */
[----:B------:R-:W-:Y:S01]  /*89c0*/  LEA R0, R0, R21, 0x1 ;  /* 0x0000001500007211 */ /* 0x000fe200078e08ff */
[----:B------:R-:W-:Y:S01]  /*89d0*/  BSSY B0, `(.L_x_65) ;  /* 0x000001e000007945 */ /* 0x000fe20003800000 */
[----:B------:R-:W-:-:S02]  /*89e0*/  F2FP.BF16.F32.PACK_AB R13, R13, R14 ;  /* 0x0000000e0d0d723e */ /* 0x000fc400000010ff */
[----:B------:R-:W-:Y:S02]  /*89f0*/  F2FP.BF16.F32.PACK_AB R15, R15, R16 ;  /* 0x000000100f0f723e */ /* 0x000fe400000010ff */
[----:B------:R-:W-:Y:S02]  /*8a00*/  F2FP.BF16.F32.PACK_AB R12, R41, R40 ;  /* 0x00000028290c723e */ /* 0x000fe400000010ff */
[----:B------:R-:W-:Y:S02]  /*8a10*/  F2FP.BF16.F32.PACK_AB R14, R45, R44 ;  /* 0x0000002c2d0e723e */ /* 0x000fe400000010ff */
[----:B------:R-:W-:Y:S02]  /*8a20*/  F2FP.BF16.F32.PACK_AB R16, R49, R48 ;  /* 0x000000303110723e */ /* 0x000fe400000010ff */
[----:B------:R-:W-:Y:S02]  /*8a30*/  F2FP.BF16.F32.PACK_AB R17, R17, R20 ;  /* 0x000000141111723e */ /* 0x000fe400000010ff */
[----:B------:R-:W-:-:S02]  /*8a40*/  F2FP.BF16.F32.PACK_AB R18, R53, R52 ;  /* 0x000000343512723e */ /* 0x000fc400000010ff */
[----:B------:R-:W-:Y:S01]  /*8a50*/  F2FP.BF16.F32.PACK_AB R19, R19, R24 ;  /* 0x000000181313723e */ /* 0x000fe200000010ff */
[----:B------:R1:W-:Y:S04]  /*8a60*/  STSM.16.M88.4 [R3+-0x2200], R4 ;  /* 0xffde000403007844 */ /* 0x0003e80000000200 */
[----:B------:R1:W-:Y:S01]  /*8a70*/  STSM.16.M88.4 [R0], R8 ;  /* 0x0000000800007844 */ /* 0x0003e20000000200 */
[----:B------:R-:W-:Y:S01]  /*8a80*/  @!PT LDS RZ, [RZ] ;  /* 0x00000000fffff984 */ /* 0x000fe20000000800 */
[----:B------:R-:W-:Y:S01]  /*8a90*/  @!PT LDS RZ, [RZ] ;  /* 0x00000000fffff984 */ /* 0x000fe20000000800 */
[----:B------:R-:W-:Y:S01]  /*8aa0*/  @!PT LDS RZ, [RZ] ;  /* 0x00000000fffff984 */ /* 0x000fe20000000800 */
[----:B------:R-:W-:Y:S01]  /*8ab0*/  @!PT LDS RZ, [RZ] ;  /* 0x00000000fffff984 */ /* 0x000fe20000000800 */
[----:B------:R2:W-:Y:S06]  /*8ac0*/  MEMBAR.ALL.CTA ;  /* 0x0000000000007992 */ /* 0x0005ec0000008000 */
[----:B--2---:R-:W2:Y:S02]  /*8ad0*/  FENCE.VIEW.ASYNC.S ;  /* 0x00000000000073c6 */ /* 0x004ea40000000000 */
[----:B--2---:R-:W-:Y:S06]  /*8ae0*/  BAR.SYNC.DEFER_BLOCKING 0x1, 0x80 ;  /* 0x0042000000007b1d */ /* 0x004fec0000010000 */
[----:B------:R-:W-:Y:S05]  /*8af0*/  @P1 BRA `(.L_x_66) ;  /* 0x00000000002c1947 */ /* 0x000fea0003800000 */
[----:B------:R-:W-:Y:S01]  /*8b00*/  S2UR UR44, SR_CTAID.Z ;  /* 0x00000000002c79c3 */ /* 0x000fe20000002700 */
[----:B------:R-:W-:Y:S01]  /*8b10*/  R2UR UR40, R22 ;  /* 0x00000000162872ca */ /* 0x000fe200000e0000 */
[----:B------:R-:W-:Y:S01]  /*8b20*/  ULDC.64 UR4, c[0x0][0x198] ;  /* 0x0000660000047ab9 */ /* 0x000fe20000000a00 */
[----:B------:R-:W-:Y:S01]  /*8b30*/  UMOV UR41, URZ ;  /* 0x0000003f00297c82 */ /* 0x000fe20008000000 */
[----:B------:R-:W-:-:S04]  /*8b40*/  UIADD3 UR4, UP0, UR4, 0x670, URZ ;  /* 0x0000067004047890 */ /* 0x000fc8000ff1e03f */
[----:B------:R-:W2:Y:S01]  /*8b50*/  S2UR UR43, SR_CTAID.Y ;  /* 0x00000000002b79c3 */ /* 0x000ea20000002600 */
[----:B------:R-:W-:-:S05]  /*8b60*/  UIADD3.X UR5, URZ, UR5, URZ, UP0, !UPT ;  /* 0x000000053f057290 */ /* 0x000fca00087fe43f */
[----:B------:R-:W-:-:S09]  /*8b70*/  UIADD3 UR40, UR40, -0x2200, URZ ;  /* 0xffffde0028287890 */ /* 0x000fd2000fffe03f */
[----:B--2---:R2:W-:Y:S01]  /*8b80*/  UTMASTG.4D [UR40], [UR4] ;  /* 0x00000028040073b5 */ /* 0x0045e20008018000 */
[----:B------:R0:W-:Y:S01]  /*8b90*/  UTMACMDFLUSH ;  /* 0x00000000000079b7 */ /* 0x0001e20000000000 */
[----:B--2---:R-:W-:-:S04]  /*8ba0*/  DEPBAR.LE SB0, 0x1 ;  /* 0x000080400000791a */ /* 0x004fc80000000000 */
.L_x_66:
[----:B------:R-:W-:Y:S05]  /*8bb0*/  BSYNC B0 ;  /* 0x0000000000007941 */ /* 0x000fea0003800000 */
.L_x_65:
[----:B------:R-:W-:Y:S01]  /*8bc0*/  BAR.SYNC.DEFER_BLOCKING 0x1, 0x80 ;  /* 0x0042000000007b1d */ /* 0x000fe20000010000 */
[----:B-1----:R-:W-:Y:S02]  /*8bd0*/  F2FP.BF16.F32.PACK_AB R4, R57, R56 ;  /* 0x000000383904723e */ /* 0x002fe400000010ff */
[----:B------:R-:W-:Y:S02]  /*8be0*/  F2FP.BF16.F32.PACK_AB R5, R26, R27 ;  /* 0x0000001b1a05723e */ /* 0x000fe400000010ff */
[----:B------:R-:W-:Y:S01]  /*8bf0*/  F2FP.BF16.F32.PACK_AB R6, R61, R60 ;  /* 0x0000003c3d06723e */ /* 0x000fe200000010ff */
[----:B------:R-:W-:Y:S01]  /*8c00*/  BSSY B0, `(.L_x_67) ;  /* 0x000001b000007945 */ /* 0x000fe20003800000 */
[----:B------:R-:W-:Y:S02]  /*8c10*/  F2FP.BF16.F32.PACK_AB R7, R28, R31 ;  /* 0x0000001f1c07723e */ /* 0x000fe400000010ff */
[----:B------:R-:W-:Y:S02]  /*8c20*/  F2FP.BF16.F32.PACK_AB R8, R65, R64 ;  /* 0x000000404108723e */ /* 0x000fe400000010ff */
[----:B------:R-:W-:-:S02]  /*8c30*/  F2FP.BF16.F32.PACK_AB R9, R30, R35 ;  /* 0x000000231e09723e */ /* 0x000fc400000010ff */
[----:B------:R-:W-:Y:S02]  /*8c40*/  F2FP.BF16.F32.PACK_AB R10, R69, R68 ;  /* 0x00000044450a723e */ /* 0x000fe400000010ff */
[----:B------:R-:W-:Y:S01]  /*8c50*/  F2FP.BF16.F32.PACK_AB R11, R32, R39 ;  /* 0x00000027200b723e */ /* 0x000fe200000010ff */
[----:B------:R1:W-:Y:S04]  /*8c60*/  STSM.16.M88.4 [R21+0x1000], R12 ;  /* 0x0010000c15007844 */ /* 0x0003e80000000200 */
[----:B------:R1:W-:Y:S01]  /*8c70*/  STSM.16.M88.4 [R0+0x1000], R16 ;  /* 0x0010001000007844 */ /* 0x0003e20000000200 */
        /* <DEDUP_REMOVED lines=11> */
[----:B------:R-:W-:Y:S01]  /*8d30*/  UMOV UR41, 0x20 ;  /* 0x0000002000297882 */ /* 0x000fe20000000000 */
[----:B------:R-:W-:-:S04]  /*8d40*/  UIADD3 UR4, UP0, UR4, 0x670, URZ ;  /* 0x0000067004047890 */ /* 0x000fc8000ff1e03f */
[----:B------:R-:W2:Y:S01]  /*8d50*/  S2UR UR43, SR_CTAID.Y ;  /* 0x00000000002b79c3 */ /* 0x000ea20000002600 */
[----:B------:R-:W-:-:S05]  /*8d60*/  UIADD3.X UR5, URZ, UR5, URZ, UP0, !UPT ;  /* 0x000000053f057290 */ /* 0x000fca00087fe43f */
[----:B------:R-:W-:-:S09]  /*8d70*/  UIADD3 UR40, UR40, -0x1200, URZ ;  /* 0xffffee0028287890 */ /* 0x000fd2000fffe03f */
[----:B--2---:R2:W-:Y:S01]  /*8d80*/  UTMASTG.4D [UR40], [UR4] ;  /* 0x00000028040073b5 */ /* 0x0045e20008018000 */
[----:B------:R0:W-:Y:S01]  /*8d90*/  UTMACMDFLUSH ;  /* 0x00000000000079b7 */ /* 0x0001e20000000000 */
[----:B--2---:R-:W-:-:S04]  /*8da0*/  DEPBAR.LE SB0, 0x1 ;  /* 0x000080400000791a */ /* 0x004fc80000000000 */
.L_x_68:
[----:B------:R-:W-:Y:S05]  /*8db0*/  BSYNC B0 ;  /* 0x0000000000007941 */ /* 0x000fea0003800000 */
.L_x_67:
        /* <DEDUP_REMOVED lines=10> */
[----:B------:R1:W-:Y:S04]  /*8e60*/  STSM.16.M88.4 [R21], R4 ;  /* 0x0000000415007844 */ /* 0x0003e80000000200 */
        /* <DEDUP_REMOVED lines=13> */
[----:B------:R-:W-:Y:S01]  /*8f40*/  UIADD3 UR4, UP0, UR4, 0x670, URZ ;  /* 0x0000067004047890 */ /* 0x000fe2000ff1e03f */
[----:B------:R-:W-:-:S03]  /*8f50*/  UMOV UR10, UR42 ;  /* 0x0000002a000a7c82 */ /* 0x000fc60008000000 */
[----:B------:R-:W2:Y:S01]  /*8f60*/  S2UR UR11, SR_CTAID.Y ;  /* 0x00000000000b79c3 */ /* 0x000ea20000002600 */
[----:B------:R-:W-:-:S05]  /*8f70*/  UIADD3.X UR5, URZ, UR5, URZ, UP0, !UPT ;  /* 0x000000053f057290 */ /* 0x000fca00087fe43f */
[----:B------:R-:W-:-:S09]  /*8f80*/  UIADD3 UR8, UR8, -0x2200, URZ ;  /* 0xffffde0008087890 */ /* 0x000fd2000fffe03f */
[----:B--2---:R2:W-:Y:S01]  /*8f90*/  UTMASTG.4D [UR8], [UR4] ;  /* 0x00000008040073b5 */ /* 0x0045e20008018000 */
[----:B------:R0:W-:Y:S01]  /*8fa0*/  UTMACMDFLUSH ;  /* 0x00000000000079b7 */ /* 0x0001e20000000000 */
[----:B--2---:R-:W-:-:S04]  /*8fb0*/  DEPBAR.LE SB0, 0x1 ;  /* 0x000080400000791a */ /* 0x004fc80000000000 */
.L_x_70:
[----:B------:R-:W-:Y:S05]  /*8fc0*/  BSYNC B0 ;  /* 0x0000000000007941 */ /* 0x000fea0003800000 */
.L_x_69:
[----:B------:R-:W-:Y:S01]  /*8fd0*/  BAR.SYNC.DEFER_BLOCKING 0x1, 0x80 ;  /* 0x0042000000007b1d */ /* 0x000fe20000010000 */
[----:B------:R-:W-:Y:S02]  /*8fe0*/  F2FP.BF16.F32.PACK_AB R88, R89, R88 ;  /* 0x000000585958723e */ /* 0x000fe400000010ff */
        /* <DEDUP_REMOVED lines=9> */
[----:B------:R2:W-:Y:S01]  /*9080*/  STSM.16.M88.4 [R23], R16 ;  /* 0x0000001017007844 */ /* 0x0005e20000000200 */
[----:B------:R-:W-:Y:S01]  /*9090*/  @!PT LDS RZ, [RZ] ;  /* 0x00000000fffff984 */ /* 0x000fe20000000800 */
[----:B------:R-:W-:Y:S01]  /*90a0*/  @!PT LDS RZ, [RZ] ;  /* 0x00000000fffff984 */ /* 0x000fe20000000800 */
[----:B------:R-:W-:Y:S01]  /*90b0*/  @!PT LDS RZ, [RZ] ;  /* 0x00000000fffff984 */ /* 0x000fe20000000800 */
[----:B------:R-:W-:Y:S01]  /*90c0*/  @!PT LDS RZ, [RZ] ;  /* 0x00000000fffff984 */ /* 0x000fe20000000800 */
[----:B------:R3:W-:Y:S06]  /*90d0*/  MEMBAR.ALL.CTA ;  /* 0x0000000000007992 */ /* 0x0007ec0000008000 */
[----:B---3--:R-:W3:Y:S02]  /*90e0*/  FENCE.VIEW.ASYNC.S ;  /* 0x00000000000073c6 */ /* 0x008ee40000000000 */
[----:B---3--:R-:W-:Y:S06]  /*90f0*/  BAR.SYNC.DEFER_BLOCKING 0x1, 0x80 ;  /* 0x0042000000007b1d */ /* 0x008fec0000010000 */
[----:B------:R-:W-:Y:S05]  /*9100*/  @P1 BRA `(.L_x_72) ;  /* 0x0000000000301947 */ /* 0x000fea0003800000 */
[----:B------:R-:W-:Y:S01]  /*9110*/  S2UR UR12, SR_CTAID.Z ;  /* 0x00000000000c79c3 */ /* 0x000fe20000002700 */
[----:B------:R-:W-:Y:S01]  /*9120*/  R2UR UR8, R22 ;  /* 0x00000000160872ca */ /* 0x000fe200000e0000 */
[----:B------:R-:W-:Y:S01]  /*9130*/  ULDC.64 UR4, c[0x0][0x198] ;  /* 0x0000660000047ab9 */ /* 0x000fe20000000a00 */
[----:B------:R-:W-:Y:S01]  /*9140*/  UMOV UR9, 0x60 ;  /* 0x0000006000097882 */ /* 0x000fe20000000000 */
[----:B------:R-:W-:Y:S01]  /*9150*/  UIADD3 UR4, UP0, UR4, 0x670, URZ ;  /* 0x0000067004047890 */ /* 0x000fe2000ff1e03f */
[----:B------:R-:W-:-:S03]  /*9160*/  UMOV UR10, UR42 ;  /* 0x0000002a000a7c82 */ /* 0x000fc60008000000 */
[----:B------:R-:W3:Y:S01]  /*9170*/  S2UR UR11, SR_CTAID.Y ;  /* 0x00000000000b79c3 */ /* 0x000ee20000002600 */
[----:B------:R-:W-:-:S05]  /*9180*/  UIADD3.X UR5, URZ, UR5, URZ, UP0, !UPT ;  /* 0x000000053f057290 */ /* 0x000fca00087fe43f */
[----:B------:R-:W-:-:S09]  /*9190*/  UIADD3 UR8, UR8, -0x1200, URZ ;  /* 0xffffee0008087890 */ /* 0x000fd2000fffe03f */
[----:B---3--:R3:W-:Y:S01]  /*91a0*/  UTMASTG.4D [UR8], [UR4] ;  /* 0x00000008040073b5 */ /* 0x0087e20008018000 */
[----:B------:R0:W-:Y:S01]  /*91b0*/  UTMACMDFLUSH ;  /* 0x00000000000079b7 */ /* 0x0001e20000000000 */
[----:B---3--:R-:W-:-:S04]  /*91c0*/  DEPBAR.LE SB0, 0x1 ;  /* 0x000080400000791a */ /* 0x008fc80000000000 */
.L_x_72:
[----:B------:R-:W-:Y:S05]  /*91d0*/  BSYNC B0 ;  /* 0x0000000000007941 */ /* 0x000fea0003800000 */
.L_x_71:
        /* <DEDUP_REMOVED lines=17> */
[----:B----4-:R-:W4:Y:S02]  /*92f0*/  FENCE.VIEW.ASYNC.S ;  /* 0x00000000000073c6 */ /* 0x010f240000000000 */
[----:B----4-:R-:W-:Y:S06]  /*9300*/  BAR.SYNC.DEFER_BLOCKING 0x1, 0x80 ;  /* 0x0042000000007b1d */ /* 0x010fec0000010000 */
[----:B------:R-:W-:Y:S05]  /*9310*/  @P1 BRA `(.L_x_74) ;  /* 0x0000000000301947 */ /* 0x000fea0003800000 */
[----:B------:R-:W-:Y:S01]  /*9320*/  S2UR UR12, SR_CTAID.Z ;  /* 0x00000000000c79c3 */ /* 0x000fe20000002700 */
[----:B------:R-:W-:Y:S01]  /*9330*/  R2UR UR8, R22 ;  /* 0x00000000160872ca */ /* 0x000fe200000e0000 */
[----:B------:R-:W-:Y:S01]  /*9340*/  ULDC.64 UR4, c[0x0][0x198] ;  /* 0x0000660000047ab9 */ /* 0x000fe20000000a00 */
[----:B------:R-:W-:Y:S01]  /*9350*/  UMOV UR9, 0x80 ;  /* 0x0000008000097882 */ /* 0x000fe20000000000 */
[----:B------:R-:W-:Y:S01]  /*9360*/  UIADD3 UR4, UP0, UR4, 0x670, URZ ;  /* 0x0000067004047890 */ /* 0x000fe2000ff1e03f */
[----:B------:R-:W-:-:S03]  /*9370*/  UMOV UR10, UR42 ;  /* 0x0000002a000a7c82 */ /* 0x000fc60008000000 */
[----:B------:R-:W4:Y:S01]  /*9380*/  S2UR UR11, SR_CTAID.Y ;  /* 0x00000000000b79c3 */ /* 0x000f220000002600 */
[----:B------:R-:W-:-:S05]  /*9390*/  UIADD3.X UR5, URZ, UR5, URZ, UP0, !UPT ;  /* 0x000000053f057290 */ /* 0x000fca00087fe43f */
[----:B------:R-:W-:-:S09]  /*93a0*/  UIADD3 UR8, UR8, -0x2200, URZ ;  /* 0xffffde0008087890 */ /* 0x000fd2000fffe03f */
[----:B----4-:R4:W-:Y:S01]  /*93b0*/  UTMASTG.4D [UR8], [UR4] ;  /* 0x00000008040073b5 */ /* 0x0109e20008018000 */
[----:B------:R0:W-:Y:S01]  /*93c0*/  UTMACMDFLUSH ;  /* 0x00000000000079b7 */ /* 0x0001e20000000000 */
[----:B----4-:R-:W-:-:S04]  /*93d0*/  DEPBAR.LE SB0, 0x1 ;  /* 0x000080400000791a */ /* 0x010fc80000000000 */
.L_x_74:
[----:B------:R-:W-:Y:S05]  /*93e0*/  BSYNC B0 ;  /* 0x0000000000007941 */ /* 0x000fea0003800000 */
.L_x_73:
[----:B------:R-:W-:Y:S06]  /*93f0*/  BAR.SYNC.DEFER_BLOCKING 0x1, 0x80 ;  /* 0x0042000000007b1d */ /* 0x000fec0000010000 */
[----:B------:R-:W-:Y:S01]  /*9400*/  BSSY B0, `(.L_x_75) ;  /* 0x0000016000007945 */ /* 0x000fe20003800000 */
[----:B------:R4:W-:Y:S04]  /*9410*/  STSM.16.M88.4 [R21+0x1000], R104 ;  /* 0x0010006815007844 */ /* 0x0009e80000000200 */
[----:B------:R4:W-:Y:S01]  /*9420*/  STSM.16.M88.4 [R23], R84 ;  /* 0x0000005417007844 */ /* 0x0009e20000000200 */
[----:B------:R-:W-:Y:S01]  /*9430*/  @!PT LDS RZ, [RZ] ;  /* 0x00000000fffff984 */ /* 0x000fe20000000800 */
[----:B------:R-:W-:Y:S01]  /*9440*/  @!PT LDS RZ, [RZ] ;  /* 0x00000000fffff984 */ /* 0x000fe20000000800 */
[----:B------:R-:W-:Y:S01]  /*9450*/  @!PT LDS RZ, [RZ] ;  /* 0x00000000fffff984 */ /* 0x000fe20000000800 */
[----:B------:R-:W-:Y:S01]  /*9460*/  @!PT LDS RZ, [RZ] ;  /* 0x00000000fffff984 */ /* 0x000fe20000000800 */
[----:B------:R5:W-:Y:S06]  /*9470*/  MEMBAR.ALL.CTA ;  /* 0x0000000000007992 */ /* 0x000bec0000008000 */
[----:B-----5:R-:W5:Y:S02]  /*9480*/  FENCE.VIEW.ASYNC.S ;  /* 0x00000000000073c6 */ /* 0x020f640000000000 */
[----:B-----5:R-:W-:Y:S06]  /*9490*/  BAR.SYNC.DEFER_BLOCKING 0x1, 0x80 ;  /* 0x0042000000007b1d */ /* 0x020fec0000010000 */
[----:B------:R-:W-:Y:S05]  /*94a0*/  @P1 BRA `(.L_x_76) ;  /* 0x00000000002c1947 */ /* 0x000fea0003800000 */
[----:B------:R-:W-:Y:S01]  /*94b0*/  S2UR UR12, SR_CTAID.Z ;  /* 0x00000000000c79c3 */ /* 0x000fe20000002700 */
[----:B------:R-:W-:Y:S01]  /*94c0*/  R2UR UR8, R22 ;  /* 0x00000000160872ca */ /* 0x000fe200000e0000 */
[----:B------:R-:W-:Y:S01]  /*94d0*/  ULDC.64 UR4, c[0x0][0x198] ;  /* 0x0000660000047ab9 */ /* 0x000fe20000000a00 */
[----:B------:R-:W-:Y:S01]  /*94e0*/  UMOV UR9, 0xa0 ;  /* 0x000000a000097882 */ /* 0x000fe20000000000 */
[----:B------:R-:W-:Y:S01]  /*94f0*/  UIADD3 UR4, UP0, UR4, 0x670, URZ ;  /* 0x0000067004047890 */ /* 0x000fe2000ff1e03f */
[----:B------:R-:W-:-:S03]  /*9500*/  UMOV UR10, UR42 ;  /* 0x0000002a000a7c82 */ /* 0x000fc60008000000 */
[----:B------:R-:W5:Y:S01]  /*9510*/  S2UR UR11, SR_CTAID.Y ;  /* 0x00000000000b79c3 */ /* 0x000f620000002600 */
[----:B------:R-:W-:-:S05]  /*9520*/  UIADD3.X UR5, URZ, UR5, URZ, UP0, !UPT ;  /* 0x000000053f057290 */ /* 0x000fca00087fe43f */
[----:B------:R-:W-:-:S09]  /*9530*/  UIADD3 UR8, UR8, -0x1200, URZ ;  /* 0xffffee0008087890 */ /* 0x000fd2000fffe03f */
[----:B-----5:R1:W-:Y:S02]  /*9540*/  UTMASTG.4D [UR8], [UR4] ;  /* 0x00000008040073b5 */ /* 0x0203e40008018000 */
[----:B-1----:R0:W-:Y:S02]  /*9550*/  UTMACMDFLUSH ;  /* 0x00000000000079b7 */ /* 0x0021e40000000000 */
.L_x_76:
[----:B------:R-:W-:Y:S05]  /*9560*/  BSYNC B0 ;  /* 0x0000000000007941 */ /* 0x000fea0003800000 */
.L_x_75:
[----:B------:R-:W-:Y:S01]  /*9570*/  UIADD3 UR37, UR37, -0x1, URZ ;  /* 0xffffffff25257890 */ /* 0x000fe2000fffe03f */
[----:B------:R-:W-:-:S04]  /*9580*/  DEPBAR.LE SB0, 0x0 ;  /* 0x000080000000791a */ /* 0x000fc80000000000 */
[----:B------:R-:W-:-:S04]  /*9590*/  USHF.L.U32 UR4, UR37, 0x3, URZ ;  /* 0x0000000325047899 */ /* 0x000fc8000800063f */
[----:B------:R-:W-:-:S04]  /*95a0*/  ULOP3.LUT UR4, UR4, 0x8, URZ, 0xe2, !UPT ;  /* 0x0000000804047892 */ /* 0x000fc8000f8ee23f */
[----:B------:R-:W-:-:S06]  /*95b0*/  ULOP3.LUT UR4, UR4, 0x18, URZ, 0x3c, !UPT ;  /* 0x0000001804047892 */ /* 0x000fcc000f8e3c3f */
[----:B-1-3--:R-:W-:-:S04]  /*95c0*/  MOV R0, UR4 ;  /* 0x0000000400007c02 */ /* 0x00afc80008000f00 */
[----:B------:R-:W-:Y:S01]  /*95d0*/  SYNCS.ARRIVE.TRANS64.A1T0 RZ, [R0+UR36+0x2a090], RZ ;  /* 0x02a090ff00ff79a7 */ /* 0x000fe20008100024 */
[----:B------:R-:W-:Y:S05]  /*95e0*/  EXIT ;  /* 0x000000000000794d */ /* 0x000fea0003800000 */
.L_x_6:
[----:B------:R-:W-:-:S08]  /*95f0*/  UISETP.NE.AND UP0, UPT, UR5, 0x1, UPT ;  /* 0x000000010500788c */ /* 0x000fd0000bf05270 */
[----:B------:R-:W1:-:S00]  /*9600*/  USETMAXREG.DEALLOC.CTAPOOL 0x18 ;  /* 0x00000018000079c8 */ /* 0x000e4000080e0500 */
[----:B------:R-:W-:-:S13]  /*9610*/  PLOP3.LUT P0, PT, PT, PT, UP0, 0x80, 0x0 ;  /* 0x000000000000781c */ /* 0x000fda0003f0f008 */
[----:B------:R-:W-:Y:S05]  /*9620*/  @P0 EXIT ;  /* 0x000000000000094d */ /* 0x000fea0003800000 */
[----:B------:R-:W2:Y:S01]  /*9630*/  S2UR UR11, SR_CTAID.X ;  /* 0x00000000000b79c3 */ /* 0x000ea20000002500 */
[----:B------:R-:W-:Y:S01]  /*9640*/  ELECT P3, URZ, PT ;  /* 0x00000000003f782f */ /* 0x000fe20003860000 */
[----:B------:R-:W-:Y:S01]  /*9650*/  BSSY B0, `(.L_x_77) ;  /* 0x0000035000007945 */ /* 0x000fe20003800000 */
[----:B-1----:R-:W-:Y:S02]  /*9660*/  MOV R2, RZ ;  /* 0x000000ff00027202 */ /* 0x002fe40000000f00 */
[----:B------:R-:W-:Y:S02]  /*9670*/  MOV R8, RZ ;  /* 0x000000ff00087202 */ /* 0x000fe40000000f00 */
[----:B------:R-:W-:Y:S01]  /*9680*/  MOV R4, RZ ;  /* 0x000000ff00047202 */ /* 0x000fe20000000f00 */
[----:B------:R-:W1:Y:S08]  /*9690*/  S2UR UR36, SR_CTAID.Y ;  /* 0x00000000002479c3 */ /* 0x000e700000002600 */
[----:B------:R-:W3:Y:S01]  /*96a0*/  S2UR UR37, SR_CTAID.Z ;  /* 0x00000000002579c3 */ /* 0x000ee20000002700 */
[----:B--2---:R-:W-:Y:S01]  /*96b0*/  USHF.L.U32 UR11, UR11, 0x7, URZ ;  /* 0x000000070b0b7899 */ /* 0x004fe2000800063f */
[----:B------:R-:W-:Y:S11]  /*96c0*/  @!P3 BRA `(.L_x_78) ;  /* 0x0000000000b4b947 */ /* 0x000ff60003800000 */
[----:B------:R-:W2:Y:S01]  /*96d0*/  S2R R4, SR_CgaCtaId ;  /* 0x0000000000047919 */ /* 0x000ea20000008800 */
[----:B------:R-:W-:Y:S02]  /*96e0*/  MOV R3, 0x400 ;  /* 0x0000040000037802 */ /* 0x000fe40000000f00 */
[----:B------:R-:W-:Y:S02]  /*96f0*/  MOV R5, 0x1 ;  /* 0x0000000100057802 */ /* 0x000fe40000000f00 */
[----:B--2---:R-:W-:Y:S02]  /*9700*/  LEA R4, R4, R3, 0x18 ;  /* 0x0000000304047211 */ /* 0x004fe400078ec0ff */
[----:B------:R-:W-:-:S04]  /*9710*/  SHF.L.U32 R3, R5, 0x1f, RZ ;  /* 0x0000001f05037819 */ /* 0x000fc800000006ff */
[----:B------:R-:W2:Y:S02]  /*9720*/  SYNCS.PHASECHK.TRANS64.TRYWAIT P0, [R4+URZ+0x2a060], R3 ;  /* 0x02a06003040075a7 */ /* 0x000ea4000800017f */
[----:B--2---:R-:W-:Y:S05]  /*9730*/  @!P0 BRA `(.L_x_79) ;  /* 0x0000001400d88947 */ /* 0x004fea0003800000 */
.L_x_116:
[----:B------:R-:W-:Y:S01]  /*9740*/  ULOP3.LUT UR5, UR4, 0x2, URZ, 0xfc, !UPT ;  /* 0x0000000204057892 */ /* 0x000fe2000f8efc3f */
[----:B--2---:R-:W-:-:S03]  /*9750*/  @P2 MOV R3, 0x6000 ;  /* 0x0000600000032802 */ /* 0x004fc60000000f00 */
[----:B------:R-:W-:Y:S01]  /*9760*/  UPRMT UR5, UR5, 0x9910, URZ ;  /* 0x0000991005057896 */ /* 0x000fe2000800003f */
[----:B------:R2:W-:Y:S03]  /*9770*/  @P2 SYNCS.ARRIVE.TRANS64 RZ, [R4+URZ+0x2a050], R3 ;  /* 0x02a0500304ff29a7 */ /* 0x0005e6000800003f */
[----:B------:R-:W-:-:S06]  /*9780*/  UISETP.NE.AND UP0, UPT, UR5, 0x2, UPT ;  /* 0x000000020500788c */ /* 0x000fcc000bf05270 */
[----:B------:R-:W-:-:S13]  /*9790*/  PLOP3.LUT P0, PT, PT, PT, UP0, 0x80, 0x0 ;  /* 0x000000000000781c */ /* 0x000fda0003f0f008 */
[----:B--2---:R-:W-:Y:S05]  /*97a0*/  @P0 BRA `(.L_x_80) ;  /* 0x0000000000040947 */ /* 0x004fea0003800000 */
[----:B-1-3--:R-:W-:Y:S01]  /*97b0*/  BPT.TRAP 0x1 ;  /* 0x000000040000795c */ /* 0x00afe20000300000 */
.L_x_80:
[----:B------:R-:W-:-:S04]  /*97c0*/  LOP3.LUT P0, RZ, R0, 0x1f, RZ, 0xc0, !PT ;  /* 0x0000001f00ff7812 */ /* 0x000fc8000780c0ff */
[----:B------:R-:W-:-:S13]  /*97d0*/  PLOP3.LUT P0, PT, P0, P2, PT, 0x2a, 0x0 ;  /* 0x000000000000781c */ /* 0x000fda0000704572 */
[----:B------:R-:W-:Y:S05]  /*97e0*/  @P0 BRA `(.L_x_81) ;  /* 0x0000000000040947 */ /* 0x000fea0003800000 */
[----:B-1-3--:R-:W-:Y:S01]  /*97f0*/  BPT.TRAP 0x1 ;  /* 0x000000040000795c */ /* 0x00afe20000300000 */
.L_x_81:
[----:B------:R-:W-:Y:S01]  /*9800*/  R2UR UR8, R4 ;  /* 0x00000000040872ca */ /* 0x000fe200000e0000 */
[----:B------:R-:W-:Y:S01]  /*9810*/  ULDC.64 UR6, c[0x0][0x198] ;  /* 0x0000660000067ab9 */ /* 0x000fe20000000a00 */
[----:B------:R-:W-:Y:S01]  /*9820*/  UMOV UR14, 0x0 ;  /* 0x00000000000e7882 */ /* 0x000fe20000000000 */
[----:B------:R-:W-:Y:S01]  /*9830*/  UIADD3 UR6, UP0, UR6, 0xf0, URZ ;  /* 0x000000f006067890 */ /* 0x000fe2000ff1e03f */
[----:B------:R-:W-:Y:S01]  /*9840*/  MOV R8, 0x40 ;  /* 0x0000004000087802 */ /* 0x000fe20000000f00 */
[----:B------:R-:W-:Y:S01]  /*9850*/  UMOV UR15, 0x10000000 ;  /* 0x10000000000f7882 */ /* 0x000fe20000000000 */
[----:B------:R-:W-:Y:S01]  /*9860*/  UMOV UR10, URZ ;  /* 0x0000003f000a7c82 */ /* 0x000fe20008000000 */
[----:B------:R-:W-:Y:S01]  /*9870*/  UIADD3.X UR7, URZ, UR7, URZ, UP0, !UPT ;  /* 0x000000073f077290 */ /* 0x000fe200087fe43f */
[----:B------:R-:W-:Y:S01]  /*9880*/  MOV R4, 0x1 ;  /* 0x0000000100047802 */ /* 0x000fe20000000f00 */
[----:B-1----:R-:W-:Y:S01]  /*9890*/  UMOV UR12, UR36 ;  /* 0x00000024000c7c82 */ /* 0x002fe20008000000 */
[----:B---3--:R-:W-:Y:S01]  /*98a0*/  UMOV UR13, UR37 ;  /* 0x00000025000d7c82 */ /* 0x008fe20008000000 */
[----:B------:R-:W-:Y:S01]  /*98b0*/  UMOV UR18, 0x40 ;  /* 0x0000004000127882 */ /* 0x000fe20000000000 */
[----:B------:R-:W-:Y:S01]  /*98c0*/  UMOV UR19, UR11 ;  /* 0x0000000b00137c82 */ /* 0x000fe20008000000 */
[----:B------:R-:W-:-:S02]  /*98d0*/  UIADD3 UR9, UR8, 0x2a050, URZ ;  /* 0x0002a05008097890 */ /* 0x000fc4000fffe03f */
[----:B------:R-:W-:Y:S02]  /*98e0*/  UIADD3 UR16, UR8, 0x2000, URZ ;  /* 0x0000200008107890 */ /* 0x000fe4000fffe03f */
[----:B------:R-:W-:Y:S01]  /*98f0*/  UIADD3 UR32, UR8, 0x4000, URZ ;  /* 0x0000400008207890 */ /* 0x000fe2000fffe03f */
[----:B------:R-:W-:Y:S01]  /*9900*/  UMOV UR20, UR36 ;  /* 0x0000002400147c82 */ /* 0x000fe20008000000 */
[----:B------:R-:W-:Y:S01]  /*9910*/  UMOV UR21, UR37 ;  /* 0x0000002500157c82 */ /* 0x000fe20008000000 */
[----:B------:R-:W-:Y:S01]  /*9920*/  UMOV UR17, UR9 ;  /* 0x0000000900117c82 */ /* 0x000fe20008000000 */
[----:B------:R-:W-:Y:S01]  /*9930*/  UMOV UR34, 0x80 ;  /* 0x0000008000227882 */ /* 0x000fe20000000000 */
[----:B------:R-:W-:Y:S01]  /*9940*/  UMOV UR35, UR11 ;  /* 0x0000000b00237c82 */ /* 0x000fe20008000000 */
[----:B------:R-:W-:Y:S01]  /*9950*/  UMOV UR33, UR9 ;  /* 0x0000000900217c82 */ /* 0x000fe20008000000 */
[----:B------:R2:W-:Y:S01]  /*9960*/  UTMALDG.4D [UR8], [UR6], desc[UR14] ;  /* 0x00000e08060075b4 */ /* 0x0005e20008019000 */
[----:B------:R2:W-:Y:S01]  /*9970*/  UTMALDG.4D [UR16], [UR6], desc[UR14] ;  /* 0x00000e10060075b4 */ /* 0x0005e20008019000 */
[----:B------:R2:W-:Y:S02]  /*9980*/  UTMALDG.4D [UR32], [UR6], desc[UR14] ;  /* 0x00000e20060075b4 */ /* 0x0005e40008019000 */
[----:B--2---:R-:W-:Y:S01]  /*9990*/  NOP ;  /* 0x0000000000007918 */ /* 0x004fe20000000000 */
.L_x_78:
[----:B-1-3--:R-:W-:Y:S05]  /*99a0*/  BSYNC B0 ;  /* 0x0000000000007941 */ /* 0x00afea0003800000 */
.L_x_77:
[----:B------:R-:W1:Y:S01]  /*99b0*/  LDC R3, c[0x0][0x28c] ;  /* 0x0000a300ff037b82 */ /* 0x000e620000000800 */
[----:B------:R-:W-:Y:S01]  /*99c0*/  BSSY B0, `(.L_x_82) ;  /* 0x0000031000007945 */ /* 0x000fe20003800000 */
[----:B-1----:R-:W-:-:S13]  /*99d0*/  ISETP.GT.AND P4, PT, R3, RZ, P3 ;  /* 0x000000ff0300720c */ /* 0x002fda0001f84270 */
[----:B------:R-:W-:Y:S05]  /*99e0*/  @!P4 BRA `(.L_x_83) ;  /* 0x0000000000b8c947 */ /* 0x000fea0003800000 */
[----:B------:R-:W1:Y:S01]  /*99f0*/  S2R R5, SR_CgaCtaId ;  /* 0x0000000000057919 */ /* 0x000e620000008800 */
[----:B------:R-:W-:-:S04]  /*9a00*/  MOV R2, 0x400 ;  /* 0x0000040000027802 */ /* 0x000fc80000000f00 */
[----:B-1----:R-:W-:Y:S02]  /*9a10*/  LEA R2, R5, R2, 0x18 ;  /* 0x0000000205027211 */ /* 0x002fe400078ec0ff */
[----:B------:R-:W-:-:S04]  /*9a20*/  MOV R5, 0x1 ;  /* 0x0000000100057802 */ /* 0x000fc80000000f00 */
[----:B------:R-:W-:-:S04]  /*9a30*/  SHF.L.U32 R5, R5, 0x1f, RZ ;  /* 0x0000001f05057819 */ /* 0x000fc800000006ff */
[----:B------:R-:W1:Y:S02]  /*9a40*/  SYNCS.PHASECHK.TRANS64.TRYWAIT P0, [R2+URZ+0x2a028], R5 ;  /* 0x02a02805020075a7 */ /* 0x000e64000800017f */
[----:B-1----:R-:W-:Y:S05]  /*9a50*/  @!P0 BRA `(.L_x_84) ;  /* 0x0000001400248947 */ /* 0x002fea0003800000 */
.L_x_117:
[----:B------:R-:W-:Y:S01]  /*9a60*/  ULOP3.LUT UR5, UR4, 0x2, URZ, 0xfc, !UPT ;  /* 0x0000000204057892 */ /* 0x000fe2000f8efc3f */
[----:B-1----:R-:W-:-:S03]  /*9a70*/  @P2 MOV R5, 0x6000 ;  /* 0x0000600000052802 */ /* 0x002fc60000000f00 */
[----:B------:R-:W-:Y:S01]  /*9a80*/  UPRMT UR5, UR5, 0x9910, URZ ;  /* 0x0000991005057896 */ /* 0x000fe2000800003f */
[----:B------:R1:W-:Y:S03]  /*9a90*/  @P2 SYNCS.ARRIVE.TRANS64 RZ, [R2+URZ+0x2a000], R5 ;  /* 0x02a0000502ff29a7 */ /* 0x0003e6000800003f */
[----:B------:R-:W-:-:S06]  /*9aa0*/  UISETP.NE.AND UP0, UPT, UR5, 0x2, UPT ;  /* 0x000000020500788c */ /* 0x000fcc000bf05270 */
[----:B------:R-:W-:-:S13]  /*9ab0*/  PLOP3.LUT P0, PT, PT, PT, UP0, 0x80, 0x0 ;  /* 0x000000000000781c */ /* 0x000fda0003f0f008 */
[----:B-1----:R-:W-:Y:S05]  /*9ac0*/  @P0 BRA `(.L_x_85) ;  /* 0x0000000000040947 */ /* 0x002fea0003800000 */
[----:B------:R-:W-:Y:S01]  /*9ad0*/  BPT.TRAP 0x1 ;  /* 0x000000040000795c */ /* 0x000fe20000300000 */
.L_x_85:
[----:B------:R-:W-:-:S04]  /*9ae0*/  LOP3.LUT P0, RZ, R0, 0x1f, RZ, 0xc0, !PT ;  /* 0x0000001f00ff7812 */ /* 0x000fc8000780c0ff */
[----:B------:R-:W-:-:S13]  /*9af0*/  PLOP3.LUT P0, PT, P0, P2, PT, 0x2a, 0x0 ;  /* 0x000000000000781c */ /* 0x000fda0000704572 */
[----:B------:R-:W-:Y:S05]  /*9b00*/  @P0 BRA `(.L_x_86) ;  /* 0x0000000000040947 */ /* 0x000fea0003800000 */
[----:B------:R-:W-:Y:S01]  /*9b10*/  BPT.TRAP 0x1 ;  /* 0x000000040000795c */ /* 0x000fe20000300000 */
.L_x_86:
[----:B------:R-:W-:Y:S01]  /*9b20*/  R2UR UR16, R2 ;  /* 0x00000000021072ca */ /* 0x000fe200000e0000 */
[----:B------:R-:W-:Y:S01]  /*9b30*/  ULDC.64 UR6, c[0x0][0x198] ;  /* 0x0000660000067ab9 */ /* 0x000fe20000000a00 */
[----:B------:R-:W-:Y:S01]  /*9b40*/  UMOV UR35, URZ ;  /* 0x0000003f00237c82 */ /* 0x000fe20008000000 */
[----:B------:R-:W-:Y:S01]  /*9b50*/  UIADD3 UR6, UP0, UR6, 0x1f0, URZ ;  /* 0x000001f006067890 */ /* 0x000fe2000ff1e03f */
[----:B------:R-:W-:Y:S01]  /*9b60*/  MOV R2, 0x1 ;  /* 0x0000000100027802 */ /* 0x000fe20000000f00 */
[----:B------:R-:W-:Y:S01]  /*9b70*/  UMOV UR8, 0x0 ;  /* 0x0000000000087882 */ /* 0x000fe20000000000 */
[----:B------:R-:W-:Y:S01]  /*9b80*/  UMOV UR9, 0x10000000 ;  /* 0x1000000000097882 */ /* 0x000fe20000000000 */
[----:B------:R-:W-:Y:S01]  /*9b90*/  UIADD3.X UR7, URZ, UR7, URZ, UP0, !UPT ;  /* 0x000000073f077290 */ /* 0x000fe200087fe43f */
[----:B------:R-:W-:Y:S01]  /*9ba0*/  UMOV UR34, URZ ;  /* 0x0000003f00227c82 */ /* 0x000fe20008000000 */
[----:B------:R-:W-:Y:S01]  /*9bb0*/  UMOV UR26, 0x40 ;  /* 0x00000040001a7882 */ /* 0x000fe20000000000 */
[----:B------:R-:W-:Y:S01]  /*9bc0*/  UMOV UR28, UR36 ;  /* 0x00000024001c7c82 */ /* 0x000fe20008000000 */
[----:B------:R-:W-:-:S02]  /*9bd0*/  UMOV UR29, UR37 ;  /* 0x00000025001d7c82 */ /* 0x000fc40008000000 */
[----:B------:R-:W-:Y:S02]  /*9be0*/  UIADD3 UR32, UR16, 0xc000, URZ ;  /* 0x0000c00010207890 */ /* 0x000fe4000fffe03f */
[----:B------:R-:W-:Y:S02]  /*9bf0*/  UIADD3 UR33, UR16, 0x2a000, URZ ;  /* 0x0002a00010217890 */ /* 0x000fe4000fffe03f */
[----:B------:R-:W-:Y:S02]  /*9c00*/  UIADD3 UR24, UR16, 0xe000, URZ ;  /* 0x0000e00010187890 */ /* 0x000fe4000fffe03f */
[----:B------:R-:W-:Y:S01]  /*9c10*/  UIADD3 UR16, UR16, 0x10000, URZ ;  /* 0x0001000010107890 */ /* 0x000fe2000fffe03f */
[----:B------:R-:W-:Y:S02]  /*9c20*/  UMOV UR27, UR35 ;  /* 0x00000023001b7c82 */ /* 0x000fe40008000000 */
[----:B------:R-:W-:Y:S01]  /*9c30*/  UMOV UR25, UR33 ;  /* 0x0000002100197c82 */ /* 0x000fe20008000000 */
[----:B------:R-:W-:Y:S01]  /*9c40*/  UMOV UR18, 0x80 ;  /* 0x0000008000127882 */ /* 0x000fe20000000000 */
[----:B------:R-:W-:Y:S01]  /*9c50*/  UMOV UR20, UR36 ;  /* 0x0000002400147c82 */ /* 0x000fe20008000000 */
[----:B------:R-:W-:Y:S01]  /*9c60*/  UMOV UR21, UR37 ;  /* 0x0000002500157c82 */ /* 0x000fe20008000000 */
[----:B------:R-:W-:Y:S01]  /*9c70*/  UMOV UR19, UR35 ;  /* 0x0000002300137c82 */ /* 0x000fe20008000000 */
[----:B------:R1:W-:Y:S01]  /*9c80*/  UTMALDG.4D [UR32], [UR6], desc[UR8] ;  /* 0x00000820060075b4 */ /* 0x0003e20008019000 */
[----:B------:R-:W-:Y:S01]  /*9c90*/  UMOV UR17, UR33 ;  /* 0x0000002100117c82 */ /* 0x000fe20008000000 */
[----:B------:R1:W-:Y:S01]  /*9ca0*/  UTMALDG.4D [UR24], [UR6], desc[UR8] ;  /* 0x00000818060075b4 */ /* 0x0003e20008019000 */
[----:B------:R1:W-:Y:S02]  /*9cb0*/  UTMALDG.4D [UR16], [UR6], desc[UR8] ;  /* 0x00000810060075b4 */ /* 0x0003e40008019000 */
[----:B-1----:R-:W-:Y:S01]  /*9cc0*/  NOP ;  /* 0x0000000000007918 */ /* 0x002fe20000000000 */
.L_x_83:
[----:B------:R-:W-:Y:S05]  /*9cd0*/  BSYNC B0 ;  /* 0x0000000000007941 */ /* 0x000fea0003800000 */
.L_x_82:
[----:B------:R-:W-:Y:S04]  /*9ce0*/  BSSY B0, `(.L_x_87) ;  /* 0x0000033000007945 */ /* 0x000fe80003800000 */
[----:B------:R-:W-:Y:S05]  /*9cf0*/  @!P3 BRA `(.L_x_88) ;  /* 0x0000000000c4b947 */ /* 0x000fea0003800000 */
[----:B------:R-:W1:Y:S01]  /*9d00*/  S2R R6, SR_CgaCtaId ;  /* 0x0000000000067919 */ /* 0x000e620000008800 */
[----:B------:R-:W-:-:S04]  /*9d10*/  MOV R5, 0x400 ;  /* 0x0000040000057802 */ /* 0x000fc80000000f00 */
[----:B-1----:R-:W-:Y:S02]  /*9d20*/  LEA R7, R6, R5, 0x18 ;  /* 0x0000000506077211 */ /* 0x002fe400078ec0ff */
[----:B------:R-:W-:Y:S02]  /*9d30*/  MOV R6, 0x1 ;  /* 0x0000000100067802 */ /* 0x000fe40000000f00 */
[----:B------:R-:W-:Y:S02]  /*9d40*/  LEA R5, R4, R7, 0x3 ;  /* 0x0000000704057211 */ /* 0x000fe400078e18ff */
[----:B------:R-:W-:-:S04]  /*9d50*/  SHF.L.U32 R6, R6, 0x1f, RZ ;  /* 0x0000001f06067819 */ /* 0x000fc800000006ff */
[----:B------:R-:W1:Y:S02]  /*9d60*/  SYNCS.PHASECHK.TRANS64.TRYWAIT P0, [R5+URZ+0x2a060], R6 ;  /* 0x02a06006050075a7 */ /* 0x000e64000800017f */
[----:B-1----:R-:W-:Y:S05]  /*9d70*/  @!P0 BRA `(.L_x_89) ;  /* 0x0000001000708947 */ /* 0x002fea0003800000 */
.L_x_118:
        /* <DEDUP_REMOVED lines=8> */
.L_x_90:
[----:B------:R-:W-:-:S04]  /*9e00*/  LOP3.LUT P0, RZ, R0, 0x1f, RZ, 0xc0, !PT ;  /* 0x0000001f00ff7812 */ /* 0x000fc8000780c0ff */
[----:B------:R-:W-:-:S13]  /*9e10*/  PLOP3.LUT P0, PT, P0, P2, PT, 0x2a, 0x0 ;  /* 0x000000000000781c */ /* 0x000fda0000704572 */
[----:B------:R-:W-:Y:S05]  /*9e20*/  @P0 BRA `(.L_x_91) ;  /* 0x0000000000040947 */ /* 0x000fea0003800000 */
[----:B------:R-:W-:Y:S01]  /*9e30*/  BPT.TRAP 0x1 ;  /* 0x000000040000795c */ /* 0x000fe20000300000 */
.L_x_91:
[----:B------:R-:W-:Y:S01]  /*9e40*/  R2UR UR24, R4 ;  /* 0x00000000041872ca */ /* 0x000fe200000e0000 */
[----:B------:R-:W-:Y:S01]  /*9e50*/  ULDC.64 UR6, c[0x0][0x198] ;  /* 0x0000660000067ab9 */ /* 0x000fe20000000a00 */
[----:B------:R-:W-:Y:S01]  /*9e60*/  R2UR UR5, R7 ;  /* 0x00000000070572ca */ /* 0x000fe200000e0000 */
[----:B------:R-:W-:Y:S01]  /*9e70*/  UIADD3 UR6, UP0, UR6, 0xf0, URZ ;  /* 0x000000f006067890 */ /* 0x000fe2000ff1e03f */
[----:B------:R-:W-:Y:S01]  /*9e80*/  R2UR UR27, R8 ;  /* 0x00000000081b72ca */ /* 0x000fe200000e0000 */
[----:B------:R-:W-:Y:S01]  /*9e90*/  UMOV UR8, 0x0 ;  /* 0x0000000000087882 */ /* 0x000fe20000000000 */
[----:B------:R-:W-:Y:S01]  /*9ea0*/  R2UR UR25, R5 ;  /* 0x00000000051972ca */ /* 0x000fe200000e0000 */
[----:B------:R-:W-:Y:S01]  /*9eb0*/  UIADD3.X UR7, URZ, UR7, URZ, UP0, !UPT ;  /* 0x000000073f077290 */ /* 0x000fe200087fe43f */
[----:B------:R-:W-:Y:S01]  /*9ec0*/  UMOV UR9, 0x10000000 ;  /* 0x1000000000097882 */ /* 0x000fe20000000000 */
[----:B------:R-:W-:Y:S01]  /*9ed0*/  UMOV UR26, URZ ;  /* 0x0000003f001a7c82 */ /* 0x000fe20008000000 */
[----:B------:R-:W-:Y:S01]  /*9ee0*/  UMOV UR28, UR36 ;  /* 0x00000024001c7c82 */ /* 0x000fe20008000000 */
[----:B------:R-:W-:Y:S01]  /*9ef0*/  UMOV UR29, UR37 ;  /* 0x00000025001d7c82 */ /* 0x000fe20008000000 */
[----:B------:R-:W-:Y:S01]  /*9f00*/  UMOV UR18, 0x40 ;  /* 0x0000004000127882 */ /* 0x000fe20000000000 */
[----:B------:R-:W-:-:S02]  /*9f10*/  UMOV UR20, UR36 ;  /* 0x0000002400147c82 */ /* 0x000fc40008000000 */
[----:B------:R-:W-:Y:S02]  /*9f20*/  UIMAD UR24, UR24, 0x6000, UR5 ;  /* 0x00006000181878a4 */ /* 0x000fe4000f8e0205 */
[----:B------:R-:W-:Y:S02]  /*9f30*/  UIADD3 UR27, UR11, UR27, URZ ;  /* 0x0000001b0b1b7290 */ /* 0x000fe4000fffe03f */
[----:B------:R-:W-:Y:S02]  /*9f40*/  UIADD3 UR25, UR25, 0x2a050, URZ ;  /* 0x0002a05019197890 */ /* 0x000fe4000fffe03f */
[----:B------:R-:W-:Y:S02]  /*9f50*/  UIADD3 UR16, UR24, 0x2000, URZ ;  /* 0x0000200018107890 */ /* 0x000fe4000fffe03f */
[----:B------:R-:W-:Y:S01]  /*9f60*/  UIADD3 UR32, UR24, 0x4000, URZ ;  /* 0x0000400018207890 */ /* 0x000fe2000fffe03f */
[----:B------:R-:W-:Y:S02]  /*9f70*/  UMOV UR21, UR37 ;  /* 0x0000002500157c82 */ /* 0x000fe40008000000 */
[----:B------:R-:W-:Y:S01]  /*9f80*/  UMOV UR17, UR25 ;  /* 0x0000001900117c82 */ /* 0x000fe20008000000 */
[----:B------:R-:W-:Y:S01]  /*9f90*/  UMOV UR19, UR27 ;  /* 0x0000001b00137c82 */ /* 0x000fe20008000000 */
[----:B------:R-:W-:Y:S01]  /*9fa0*/  UMOV UR34, 0x80 ;  /* 0x0000008000227882 */ /* 0x000fe20000000000 */
[----:B------:R-:W-:Y:S01]  /*9fb0*/  UMOV UR33, UR25 ;  /* 0x0000001900217c82 */ /* 0x000fe20008000000 */
[----:B------:R1:W-:Y:S01]  /*9fc0*/  UTMALDG.4D [UR24], [UR6], desc[UR8] ;  /* 0x00000818060075b4 */ /* 0x0003e20008019000 */
[----:B------:R-:W-:Y:S01]  /*9fd0*/  UMOV UR35, UR27 ;  /* 0x0000001b00237c82 */ /* 0x000fe20008000000 */
[----:B------:R1:W-:Y:S01]  /*9fe0*/  UTMALDG.4D [UR16], [UR6], desc[UR8] ;  /* 0x00000810060075b4 */ /* 0x0003e20008019000 */
[----:B------:R1:W-:Y:S02]  /*9ff0*/  UTMALDG.4D [UR32], [UR6], desc[UR8] ;  /* 0x00000820060075b4 */ /* 0x0003e40008019000 */
[----:B-1----:R-:W-:Y:S01]  /*a000*/  NOP ;  /* 0x0000000000007918 */ /* 0x002fe20000000000 */
.L_x_88:
[----:B------:R-:W-:Y:S05]  /*a010*/  BSYNC B0 ;  /* 0x0000000000007941 */ /* 0x000fea0003800000 */
.L_x_87:
[----:B------:R-:W-:Y:S01]  /*a020*/  BSSY B0, `(.L_x_92) ;  /* 0x0000035000007945 */ /* 0x000fe20003800000 */
[----:B------:R-:W-:-:S03]  /*a030*/  MOV R8, RZ ;  /* 0x000000ff00087202 */ /* 0x000fc60000000f00 */
[----:B------:R-:W-:Y:S05]  /*a040*/  @!P4 BRA `(.L_x_93) ;  /* 0x0000000000c8c947 */ /* 0x000fea0003800000 */
[----:B------:R-:W1:Y:S01]  /*a050*/  S2R R5, SR_CgaCtaId ;  /* 0x0000000000057919 */ /* 0x000e620000008800 */
[----:B------:R-:W-:Y:S02]  /*a060*/  MOV R4, 0x400 ;  /* 0x0000040000047802 */ /* 0x000fe40000000f00 */
[----:B------:R-:W-:-:S04]  /*a070*/  MOV R7, 0x1 ;  /* 0x0000000100077802 */ /* 0x000fc80000000f00 */
[----:B------:R-:W-:Y:S02]  /*a080*/  SHF.L.U32 R7, R7, 0x1f, RZ ;  /* 0x0000001f07077819 */ /* 0x000fe400000006ff */
[----:B-1----:R-:W-:-:S04]  /*a090*/  LEA R5, R5, R4, 0x18 ;  /* 0x0000000405057211 */ /* 0x002fc800078ec0ff */
[----:B------:R-:W-:-:S04]  /*a0a0*/  LEA R4, R2, R5, 0x3 ;  /* 0x0000000502047211 */ /* 0x000fc800078e18ff */
[----:B------:R-:W1:Y:S02]  /*a0b0*/  SYNCS.PHASECHK.TRANS64.TRYWAIT P0, [R4+URZ+0x2a028], R7 ;  /* 0x02a02807040075a7 */ /* 0x000e64000800017f */
[----:B-1----:R-:W-:Y:S05]  /*a0c0*/  @!P0 BRA `(.L_x_94) ;  /* 0x0000000c00b08947 */ /* 0x002fea0003800000 */
.L_x_119:
        /* <DEDUP_REMOVED lines=8> */
.L_x_95:
[----:B------:R-:W-:-:S04]  /*a150*/  LOP3.LUT P0, RZ, R0, 0x1f, RZ, 0xc0, !PT ;  /* 0x0000001f00ff7812 */ /* 0x000fc8000780c0ff */
[----:B------:R-:W-:-:S13]  /*a160*/  PLOP3.LUT P0, PT, P0, P2, PT, 0x2a, 0x0 ;  /* 0x000000000000781c */ /* 0x000fda0000704572 */
[----:B------:R-:W-:Y:S05]  /*a170*/  @P0 BRA `(.L_x_96) ;  /* 0x0000000000040947 */ /* 0x000fea0003800000 */
[----:B------:R-:W-:Y:S01]  /*a180*/  BPT.TRAP 0x1 ;  /* 0x000000040000795c */ /* 0x000fe20000300000 */
.L_x_96:
[----:B------:R-:W-:Y:S01]  /*a190*/  IMAD R5, R2, 0x6000, R5 ;  /* 0x0000600002057824 */ /* 0x000fe200078e0205 */
[----:B------:R-:W-:Y:S01]  /*a1a0*/  R2UR UR25, R4 ;  /* 0x00000000041972ca */ /* 0x000fe200000e0000 */
[----:B------:R-:W-:Y:S01]  /*a1b0*/  ULDC.64 UR6, c[0x0][0x198] ;  /* 0x0000660000067ab9 */ /* 0x000fe20000000a00 */
[----:B------:R-:W-:Y:S01]  /*a1c0*/  UMOV UR27, URZ ;  /* 0x0000003f001b7c82 */ /* 0x000fe20008000000 */
[----:B------:R-:W-:Y:S01]  /*a1d0*/  UIADD3 UR6, UP0, UR6, 0x2f0, URZ ;  /* 0x000002f006067890 */ /* 0x000fe2000ff1e03f */
[----:B------:R-:W-:Y:S01]  /*a1e0*/  R2UR UR32, R5 ;  /* 0x00000000052072ca */ /* 0x000fe200000e0000 */
[----:B------:R-:W-:Y:S01]  /*a1f0*/  UMOV UR8, 0x0 ;  /* 0x0000000000087882 */ /* 0x000fe20000000000 */
[----:B------:R-:W-:Y:S01]  /*a200*/  UMOV UR9, 0x10000000 ;  /* 0x1000000000097882 */ /* 0x000fe20000000000 */
[----:B------:R-:W-:Y:S01]  /*a210*/  UIADD3.X UR7, URZ, UR7, URZ, UP0, !UPT ;  /* 0x000000073f077290 */ /* 0x000fe200087fe43f */
[----:B------:R-:W-:Y:S01]  /*a220*/  IADD3 R2, R2, 0x1, RZ ;  /* 0x0000000102027810 */ /* 0x000fe20007ffe0ff */
[----:B------:R-:W-:Y:S01]  /*a230*/  UMOV UR26, URZ ;  /* 0x0000003f001a7c82 */ /* 0x000fe20008000000 */
[----:B------:R-:W-:Y:S01]  /*a240*/  UMOV UR28, UR36 ;  /* 0x00000024001c7c82 */ /* 0x000fe20008000000 */
[----:B------:R-:W-:Y:S01]  /*a250*/  UMOV UR29, UR37 ;  /* 0x00000025001d7c82 */ /* 0x000fe20008000000 */
[----:B------:R-:W-:Y:S01]  /*a260*/  UMOV UR18, 0x40 ;  /* 0x0000004000127882 */ /* 0x000fe20000000000 */
[----:B------:R-:W-:Y:S01]  /*a270*/  UIADD3 UR25, UR25, 0x2a000, URZ ;  /* 0x0002a00019197890 */ /* 0x000fe2000fffe03f */
[----:B------:R-:W-:Y:S01]  /*a280*/  MOV R8, 0x1 ;  /* 0x0000000100087802 */ /* 0x000fe20000000f00 */
[----:B------:R-:W-:Y:S01]  /*a290*/  UMOV UR20, UR36 ;  /* 0x0000002400147c82 */ /* 0x000fe20008000000 */
[----:B------:R-:W-:Y:S01]  /*a2a0*/  UMOV UR21, UR37 ;  /* 0x0000002500157c82 */ /* 0x000fe20008000000 */
[----:B------:R-:W-:-:S02]  /*a2b0*/  UIADD3 UR24, UR32, 0xc000, URZ ;  /* 0x0000c00020187890 */ /* 0x000fc4000fffe03f */
[----:B------:R-:W-:Y:S02]  /*a2c0*/  UIADD3 UR16, UR32, 0xe000, URZ ;  /* 0x0000e00020107890 */ /* 0x000fe4000fffe03f */
[----:B------:R-:W-:Y:S01]  /*a2d0*/  UIADD3 UR32, UR32, 0x10000, URZ ;  /* 0x0001000020207890 */ /* 0x000fe2000fffe03f */
[----:B------:R-:W-:Y:S01]  /*a2e0*/  UMOV UR19, UR27 ;  /* 0x0000001b00137c82 */ /* 0x000fe20008000000 */
[----:B------:R-:W-:Y:S01]  /*a2f0*/  UMOV UR17, UR25 ;  /* 0x0000001900117c82 */ /* 0x000fe20008000000 */
[----:B------:R-:W-:Y:S01]  /*a300*/  UMOV UR34, 0x80 ;  /* 0x0000008000227882 */ /* 0x000fe20000000000 */
[----:B------:R-:W-:Y:S01]  /*a310*/  UMOV UR35, UR27 ;  /* 0x0000001b00237c82 */ /* 0x000fe20008000000 */
[----:B------:R1:W-:Y:S01]  /*a320*/  UTMALDG.4D [UR24], [UR6], desc[UR8] ;  /* 0x00000818060075b4 */ /* 0x0003e20008019000 */
[----:B------:R-:W-:Y:S01]  /*a330*/  UMOV UR33, UR25 ;  /* 0x0000001900217c82 */ /* 0x000fe20008000000 */
[----:B------:R1:W-:Y:S02]  /*a340*/  UTMALDG.4D [UR16], [UR6], desc[UR8] ;  /* 0x00000810060075b4 */ /* 0x0003e40008019000 */
[----:B------:R1:W-:Y:S02]  /*a350*/  UTMALDG.4D [UR32], [UR6], desc[UR8] ;  /* 0x00000820060075b4 */ /* 0x0003e40008019000 */
[----:B-1----:R-:W-:Y:S01]  /*a360*/  NOP ;  /* 0x0000000000007918 */ /* 0x002fe20000000000 */
.L_x_93:
[----:B------:R-:W-:Y:S05]  /*a370*/  BSYNC B0 ;  /* 0x0000000000007941 */ /* 0x000fea0003800000 */
.L_x_92:
[----:B------:R-:W-:-:S13]  /*a380*/  ISETP.GE.AND P0, PT, R3, 0x41, PT ;  /* 0x000000410300780c */ /* 0x000fda0003f06270 */
[----:B------:R-:W-:Y:S05]  /*a390*/  @!P0 EXIT ;  /* 0x000000000000894d */ /* 0x000fea0003800000 */
[----:B------:R-:W-:Y:S01]  /*a3a0*/  IADD3 R3, R3, 0x3f, RZ ;  /* 0x0000003f03037810 */ /* 0x000fe20007ffe0ff */
[----:B------:R-:W-:Y:S01]  /*a3b0*/  BSSY B0, `(.L_x_97) ;  /* 0x0000077000007945 */ /* 0x000fe20003800000 */
[----:B------:R-:W-:Y:S02]  /*a3c0*/  LOP3.LUT P0, RZ, R0, 0x1f, RZ, 0xc0, !PT ;  /* 0x0000001f00ff7812 */ /* 0x000fe4000780c0ff */
[----:B------:R-:W-:Y:S02]  /*a3d0*/  SHF.R.S32.HI R0, RZ, 0x1f, R3 ;  /* 0x0000001fff007819 */ /* 0x000fe40000011403 */
[----:B------:R-:W-:Y:S02]  /*a3e0*/  PLOP3.LUT P0, PT, P0, P2, PT, 0x2a, 0x0 ;  /* 0x000000000000781c */ /* 0x000fe40000704572 */
[----:B------:R-:W-:Y:S02]  /*a3f0*/  LEA.HI R0, R0, R3, RZ, 0x6 ;  /* 0x0000000300007211 */ /* 0x000fe400078f30ff */
[----:B------:R-:W-:-:S02]  /*a400*/  MOV R3, UR4 ;  /* 0x0000000400037c02 */ /* 0x000fc40008000f00 */
[----:B------:R-:W-:Y:S02]  /*a410*/  SHF.R.S32.HI R4, RZ, 0x6, R0 ;  /* 0x00000006ff047819 */ /* 0x000fe40000011400 */
[----:B------:R-:W-:Y:S02]  /*a420*/  LOP3.LUT R0, R3, 0x2, RZ, 0xfc, !PT ;  /* 0x0000000203007812 */ /* 0x000fe400078efcff */
[----:B------:R-:W-:Y:S02]  /*a430*/  SHF.L.U32 R4, R4, 0x1, RZ ;  /* 0x0000000104047819 */ /* 0x000fe400000006ff */
[----:B------:R-:W-:-:S07]  /*a440*/  MOV R3, 0x1 ;  /* 0x0000000100037802 */ /* 0x000fce0000000f00 */
.L_x_108:
[----:B------:R-:W-:Y:S04]  /*a450*/  BSSY B1, `(.L_x_98) ;  /* 0x0000033000017945 */ /* 0x000fe80003800000 */
[----:B------:R-:W-:Y:S05]  /*a460*/  @!P3 BRA `(.L_x_99) ;  /* 0x0000000000c4b947 */ /* 0x000fea0003800000 */
[----:B------:R-:W1:Y:S01]  /*a470*/  S2R R6, SR_CgaCtaId ;  /* 0x0000000000067919 */ /* 0x000e620000008800 */
[----:B------:R-:W-:-:S04]  /*a480*/  MOV R5, 0x400 ;  /* 0x0000040000057802 */ /* 0x000fc80000000f00 */
[----:B-1----:R-:W-:Y:S02]  /*a490*/  LEA R7, R6, R5, 0x18 ;  /* 0x0000000506077211 */ /* 0x002fe400078ec0ff */
[----:B------:R-:W-:Y:S02]  /*a4a0*/  SHF.L.U32 R5, R3, 0x1f, RZ ;  /* 0x0000001f03057819 */ /* 0x000fe400000006ff */
[----:B------:R-:W-:-:S04]  /*a4b0*/  LEA R6, R2, R7, 0x3 ;  /* 0x0000000702067211 */ /* 0x000fc800078e18ff */
[----:B------:R-:W1:Y:S02]  /*a4c0*/  SYNCS.PHASECHK.TRANS64.TRYWAIT P4, [R6+URZ+0x2a028], R5 ;  /* 0x02a02805060075a7 */ /* 0x000e64000808017f */
[----:B-1----:R-:W-:Y:S05]  /*a4d0*/  @!P4 BRA `(.L_x_100) ;  /* 0x0000000800c0c947 */ /* 0x002fea0003800000 */
.L_x_120:
[----:B-1----:R-:W-:-:S04]  /*a4e0*/  @P2 MOV R5, 0x6000 ;  /* 0x0000600000052802 */ /* 0x002fc80000000f00 */
[----:B------:R1:W-:Y:S02]  /*a4f0*/  @P2 SYNCS.ARRIVE.TRANS64 RZ, [R6+URZ+0x2a000], R5 ;  /* 0x02a0000506ff29a7 */ /* 0x0003e4000800003f */
[----:B-1----:R-:W-:-:S04]  /*a500*/  PRMT R5, R0, 0x9910, RZ ;  /* 0x0000991000057816 */ /* 0x002fc800000000ff */
[----:B------:R-:W-:-:S13]  /*a510*/  ISETP.NE.AND P4, PT, R5, 0x2, PT ;  /* 0x000000020500780c */ /* 0x000fda0003f85270 */
[----:B------:R-:W-:Y:S05]  /*a520*/  @P4 BRA `(.L_x_101) ;  /* 0x0000000000044947 */ /* 0x000fea0003800000 */
[----:B------:R-:W-:Y:S01]  /*a530*/  BPT.TRAP 0x1 ;  /* 0x000000040000795c */ /* 0x000fe20000300000 */
.L_x_101:
[----:B------:R-:W-:Y:S05]  /*a540*/  @P0 BRA `(.L_x_102) ;  /* 0x0000000000040947 */ /* 0x000fea0003800000 */
[----:B------:R-:W-:Y:S01]  /*a550*/  BPT.TRAP 0x1 ;  /* 0x000000040000795c */ /* 0x000fe20000300000 */
.L_x_102:
[----:B------:R-:W-:Y:S01]  /*a560*/  IMAD R7, R2, 0x6000, R7 ;  /* 0x0000600002077824 */ /* 0x000fe200078e0207 */
[----:B------:R-:W-:Y:S01]  /*a570*/  R2UR UR33, R6 ;  /* 0x00000000062172ca */ /* 0x000fe200000e0000 */
[----:B------:R-:W-:Y:S01]  /*a580*/  ULDC.64 UR6, c[0x0][0x198] ;  /* 0x0000660000067ab9 */ /* 0x000fe20000000a00 */
[----:B------:R-:W-:Y:S01]  /*a590*/  R2UR UR35, R8 ;  /* 0x00000000082372ca */ /* 0x000fe200000e0000 */
[----:B------:R-:W-:Y:S01]  /*a5a0*/  UIADD3 UR6, UP0, UR6, 0x1f0, URZ ;  /* 0x000001f006067890 */ /* 0x000fe2000ff1e03f */
[----:B------:R-:W-:Y:S01]  /*a5b0*/  R2UR UR16, R7 ;  /* 0x00000000071072ca */ /* 0x000fe200000e0000 */
[----:B------:R-:W-:Y:S01]  /*a5c0*/  UMOV UR8, 0x0 ;  /* 0x0000000000087882 */ /* 0x000fe20000000000 */
[----:B------:R-:W-:Y:S01]  /*a5d0*/  UMOV UR9, 0x10000000 ;  /* 0x1000000000097882 */ /* 0x000fe20000000000 */
[----:B------:R-:W-:Y:S01]  /*a5e0*/  UIADD3.X UR7, URZ, UR7, URZ, UP0, !UPT ;  /* 0x000000073f077290 */ /* 0x000fe200087fe43f */
[----:B------:R-:W-:Y:S01]  /*a5f0*/  IADD3 R5, R2, 0x1, RZ ;  /* 0x0000000102057810 */ /* 0x000fe20007ffe0ff */
[----:B------:R-:W-:Y:S01]  /*a600*/  UMOV UR34, URZ ;  /* 0x0000003f00227c82 */ /* 0x000fe20008000000 */
[----:B------:R-:W-:Y:S01]  /*a610*/  UMOV UR26, 0x40 ;  /* 0x00000040001a7882 */ /* 0x000fe20000000000 */
[----:B------:R-:W-:Y:S01]  /*a620*/  UMOV UR28, UR36 ;  /* 0x00000024001c7c82 */ /* 0x000fe20008000000 */
[----:B------:R-:W-:Y:S01]  /*a630*/  UMOV UR29, UR37 ;  /* 0x00000025001d7c82 */ /* 0x000fe20008000000 */
[----:B------:R-:W-:Y:S01]  /*a640*/  UIADD3 UR33, UR33, 0x2a000, URZ ;  /* 0x0002a00021217890 */ /* 0x000fe2000fffe03f */
[----:B------:R-:W-:Y:S01]  /*a650*/  ISETP.NE.AND P4, PT, R5, 0x5, PT ;  /* 0x000000050500780c */ /* 0x000fe20003f85270 */
[----:B------:R-:W-:-:S02]  /*a660*/  USHF.L.U32 UR35, UR35, 0x6, URZ ;  /* 0x0000000623237899 */ /* 0x000fc4000800063f */
[----:B------:R-:W-:Y:S01]  /*a670*/  UIADD3 UR32, UR16, 0xc000, URZ ;  /* 0x0000c00010207890 */ /* 0x000fe2000fffe03f */
[----:B------:R-:W-:Y:S01]  /*a680*/  SEL R2, RZ, 0x1, P4 ;  /* 0x00000001ff027807 */ /* 0x000fe20002000000 */
[----:B------:R-:W-:Y:S02]  /*a690*/  UIADD3 UR24, UR16, 0xe000, URZ ;  /* 0x0000e00010187890 */ /* 0x000fe4000fffe03f */
[----:B------:R-:W-:Y:S01]  /*a6a0*/  UIADD3 UR16, UR16, 0x10000, URZ ;  /* 0x0001000010107890 */ /* 0x000fe2000fffe03f */
[----:B------:R-:W-:Y:S01]  /*a6b0*/  LOP3.LUT R3, R3, R2, RZ, 0x3c, !PT ;  /* 0x0000000203037212 */ /* 0x000fe200078e3cff */
[----:B------:R-:W-:Y:S01]  /*a6c0*/  UMOV UR25, UR33 ;  /* 0x0000002100197c82 */ /* 0x000fe20008000000 */
[----:B------:R-:W-:Y:S01]  /*a6d0*/  UMOV UR27, UR35 ;  /* 0x00000023001b7c82 */ /* 0x000fe20008000000 */
[----:B------:R-:W-:Y:S01]  /*a6e0*/  UMOV UR18, 0x80 ;  /* 0x0000008000127882 */ /* 0x000fe20000000000 */
[----:B------:R-:W-:Y:S01]  /*a6f0*/  UMOV UR20, UR36 ;  /* 0x0000002400147c82 */ /* 0x000fe20008000000 */
[----:B------:R-:W-:Y:S01]  /*a700*/  UMOV UR21, UR37 ;  /* 0x0000002500157c82 */ /* 0x000fe20008000000 */
[----:B------:R-:W-:Y:S01]  /*a710*/  UMOV UR17, UR33 ;  /* 0x0000002100117c82 */ /* 0x000fe20008000000 */
[----:B------:R-:W-:Y:S01]  /*a720*/  UMOV UR19, UR35 ;  /* 0x0000002300137c82 */ /* 0x000fe20008000000 */
[----:B------:R1:W-:Y:S01]  /*a730*/  UTMALDG.4D [UR32], [UR6], desc[UR8] ;  /* 0x00000820060075b4 */ /* 0x0003e20008019000 */
[----:B------:R-:W-:Y:S01]  /*a740*/  SEL R2, R5, RZ, P4 ;  /* 0x000000ff05027207 */ /* 0x000fe20002000000 */
[----:B------:R1:W-:Y:S01]  /*a750*/  UTMALDG.4D [UR24], [UR6], desc[UR8] ;  /* 0x00000818060075b4 */ /* 0x0003e20008019000 */
[----:B------:R1:W-:Y:S02]  /*a760*/  UTMALDG.4D [UR16], [UR6], desc[UR8] ;  /* 0x00000810060075b4 */ /* 0x0003e40008019000 */
[----:B-1----:R-:W-:-:S03]  /*a770*/  NOP ;  /* 0x0000000000007918 */ /* 0x002fc60000000000 */
.L_x_99:
[----:B------:R-:W-:Y:S05]  /*a780*/  BSYNC B1 ;  /* 0x0000000000017941 */ /* 0x000fea0003800000 */
.L_x_98:
[----:B------:R-:W-:Y:S01]  /*a790*/  ISETP.LT.OR P4, PT, R4, 0x4, !P3 ;  /* 0x000000040400780c */ /* 0x000fe20005f81670 */
[----:B------:R-:W-:-:S12]  /*a7a0*/  BSSY B1, `(.L_x_103) ;  /* 0x0000034000017945 */ /* 0x000fd80003800000 */
[----:B------:R-:W-:Y:S05]  /*a7b0*/  @P4 BRA `(.L_x_104) ;  /* 0x0000000000c84947 */ /* 0x000fea0003800000 */
[----:B------:R-:W1:Y:S01]  /*a7c0*/  S2R R6, SR_CgaCtaId ;  /* 0x0000000000067919 */ /* 0x000e620000008800 */
[----:B------:R-:W-:Y:S02]  /*a7d0*/  MOV R5, 0x400 ;  /* 0x0000040000057802 */ /* 0x000fe40000000f00 */
[----:B------:R-:W-:Y:S02]  /*a7e0*/  SHF.L.U32 R7, R3, 0x1f, RZ ;  /* 0x0000001f03077819 */ /* 0x000fe400000006ff */
[----:B-1----:R-:W-:-:S04]  /*a7f0*/  LEA R5, R6, R5, 0x18 ;  /* 0x0000000506057211 */ /* 0x002fc800078ec0ff */
[----:B------:R-:W-:-:S04]  /*a800*/  LEA R6, R2, R5, 0x3 ;  /* 0x0000000502067211 */ /* 0x000fc800078e18ff */
[----:B------:R-:W1:Y:S02]  /*a810*/  SYNCS.PHASECHK.TRANS64.TRYWAIT P4, [R6+URZ+0x2a028], R7 ;  /* 0x02a02807060075a7 */ /* 0x000e64000808017f */
[----:B-1----:R-:W-:Y:S05]  /*a820*/  @!P4 BRA `(.L_x_105) ;  /* 0x000000080000c947 */ /* 0x002fea0003800000 */
.L_x_121:
[----:B-1----:R-:W-:-:S04]  /*a830*/  @P1 MOV R7, 0x6000 ;  /* 0x0000600000071802 */ /* 0x002fc80000000f00 */
[----:B------:R1:W-:Y:S02]  /*a840*/  @P1 SYNCS.ARRIVE.TRANS64 RZ, [R6+URZ+0x2a000], R7 ;  /* 0x02a0000706ff19a7 */ /* 0x0003e4000800003f */
[----:B-1----:R-:W-:-:S04]  /*a850*/  PRMT R7, R0, 0x9910, RZ ;  /* 0x0000991000077816 */ /* 0x002fc800000000ff */
[----:B------:R-:W-:-:S13]  /*a860*/  ISETP.NE.AND P4, PT, R7, 0x2, PT ;  /* 0x000000020700780c */ /* 0x000fda0003f85270 */
[----:B------:R-:W-:Y:S05]  /*a870*/  @P4 BRA `(.L_x_106) ;  /* 0x0000000000044947 */ /* 0x000fea0003800000 */
[----:B------:R-:W-:Y:S01]  /*a880*/  BPT.TRAP 0x1 ;  /* 0x000000040000795c */ /* 0x000fe20000300000 */
.L_x_106:
[----:B------:R-:W-:Y:S05]  /*a890*/  @P0 BRA `(.L_x_107) ;  /* 0x0000000000040947 */ /* 0x000fea0003800000 */
[----:B------:R-:W-:Y:S01]  /*a8a0*/  BPT.TRAP 0x1 ;  /* 0x000000040000795c */ /* 0x000fe20000300000 */
.L_x_107:
        /* <DEDUP_REMOVED lines=16> */
[----:B------:R-:W-:Y:S01]  /*a9b0*/  USHF.L.U32 UR35, UR35, 0x6, URZ ;  /* 0x0000000623237899 */ /* 0x000fe2000800063f */
[----:B------:R-:W-:Y:S01]  /*a9c0*/  IADD3 R8, R8, 0x1, RZ ;  /* 0x0000000108087810 */ /* 0x000fe20007ffe0ff */
[----:B------:R-:W-:Y:S01]  /*a9d0*/  UIADD3 UR32, UR16, 0xc000, URZ ;  /* 0x0000c00010207890 */ /* 0x000fe2000fffe03f */
[----:B------:R-:W-:Y:S01]  /*a9e0*/  SEL R6, RZ, 0x1, P4 ;  /* 0x00000001ff067807 */ /* 0x000fe20002000000 */
[----:B------:R-:W-:Y:S01]  /*a9f0*/  UIADD3 UR24, UR16, 0xe000, URZ ;  /* 0x0000e00010187890 */ /* 0x000fe2000fffe03f */
[----:B------:R-:W-:Y:S01]  /*aa00*/  SEL R2, R2, RZ, P4 ;  /* 0x000000ff02027207 */ /* 0x000fe20002000000 */
        /* <DEDUP_REMOVED lines=13> */
.L_x_104:
[----:B------:R-:W-:Y:S05]  /*aae0*/  BSYNC B1 ;  /* 0x0000000000017941 */ /* 0x000fea0003800000 */
.L_x_103:
[C---:B------:R-:W-:Y:S02]  /*aaf0*/  ISETP.GT.AND P4, PT, R4.reuse, 0x4, PT ;  /* 0x000000040400780c */ /* 0x040fe40003f84270 */
[----:B------:R-:W-:-:S11]  /*ab00*/  IADD3 R4, R4, -0x2, RZ ;  /* 0xfffffffe04047810 */ /* 0x000fd60007ffe0ff */
[----:B------:R-:W-:Y:S05]  /*ab10*/  @P4 BRA `(.L_x_108) ;  /* 0xfffffff8004c4947 */ /* 0x000fea000383ffff */
[----:B------:R-:W-:Y:S05]  /*ab20*/  BSYNC B0 ;  /* 0x0000000000007941 */ /* 0x000fea0003800000 */
.L_x_97:
[----:B------:R-:W-:Y:S05]  /*ab30*/  EXIT ;  /* 0x000000000000794d */ /* 0x000fea0003800000 */
.L_x_15:
[----:B--2---:R-:W-:-:S04]  /*ab40*/  MOV R3, UR6 ;  /* 0x0000000600037c02 */ /* 0x004fc80008000f00 */
[----:B------:R2:W3:Y:S03]  /*ab50*/  SYNCS.PHASECHK.TRANS64.TRYWAIT P1, [R3+URZ+0x2a050], R2 ;  /* 0x02a05002030075a7 */ /* 0x0004e6000802017f */
[----:B---3--:R-:W-:Y:S05]  /*ab60*/  @!P1 NANOSLEEP.SYNCS 0x989680 ;  /* 0x009896800000995d */ /* 0x008fea0003900000 */
[----:B------:R-:W3:Y:S02]  /*ab70*/  @!P1 SYNCS.PHASECHK.TRANS64 P1, [R3+URZ+0x2a050], R2 ;  /* 0x02a05002030095a7 */ /* 0x000ee4000802007f */
[----:B---3--:R-:W-:Y:S05]  /*ab80*/  @!P1 BRA `(.L_x_15) ;  /* 0xfffffffc00ec9947 */ /* 0x008fea000383ffff */
[----:B------:R-:W-:Y:S05]  /*ab90*/  BRA `(.L_x_109) ;  /* 0xffffff6000947947 */ /* 0x000fea000383ffff */
.L_x_17:
[----:B--2---:R-:W-:-:S04]  /*aba0*/  MOV R2, UR36 ;  /* 0x0000002400027c02 */ /* 0x004fc80008000f00 */
[----:B------:R2:W3:Y:S03]  /*abb0*/  SYNCS.PHASECHK.TRANS64.TRYWAIT P1, [R2+URZ+0x2a000], R7 ;  /* 0x02a00007020075a7 */ /* 0x0004e6000802017f */
[----:B---3--:R-:W-:Y:S05]  /*abc0*/  @!P1 NANOSLEEP.SYNCS 0x989680 ;  /* 0x009896800000995d */ /* 0x008fea0003900000 */
[----:B------:R-:W3:Y:S02]  /*abd0*/  @!P1 SYNCS.PHASECHK.TRANS64 P1, [R2+URZ+0x2a000], R7 ;  /* 0x02a00007020095a7 */ /* 0x000ee4000802007f */
[----:B---3--:R-:W-:Y:S05]  /*abe0*/  @!P1 BRA `(.L_x_17) ;  /* 0xfffffffc00ec9947 */ /* 0x008fea000383ffff */
[----:B------:R-:W-:Y:S05]  /*abf0*/  BRA `(.L_x_110) ;  /* 0xffffff60009c7947 */ /* 0x000fea000383ffff */
.L_x_18:
[----:B--2---:R-:W-:-:S04]  /*ac00*/  MOV R3, UR5 ;  /* 0x0000000500037c02 */ /* 0x004fc80008000f00 */
[----:B------:R2:W3:Y:S03]  /*ac10*/  SYNCS.PHASECHK.TRANS64.TRYWAIT P1, [R3+URZ+-0x8], R2 ;  /* 0xfffff802030075a7 */ /* 0x0004e6000802017f */
[----:B---3--:R-:W-:Y:S05]  /*ac20*/  @!P1 NANOSLEEP.SYNCS 0x989680 ;  /* 0x009896800000995d */ /* 0x008fea0003900000 */
[----:B------:R-:W3:Y:S02]  /*ac30*/  @!P1 SYNCS.PHASECHK.TRANS64 P1, [R3+URZ+-0x8], R2 ;  /* 0xfffff802030095a7 */ /* 0x000ee4000802007f */
[----:B---3--:R-:W-:Y:S05]  /*ac40*/  @!P1 BRA `(.L_x_18) ;  /* 0xfffffffc00ec9947 */ /* 0x008fea000383ffff */
[----:B------:R-:W-:Y:S05]  /*ac50*/  BRA `(.L_x_111) ;  /* 0xffffff6000987947 */ /* 0x000fea000383ffff */
.L_x_20:
[----:B---3--:R-:W-:-:S04]  /*ac60*/  MOV R8, UR36 ;  /* 0x0000002400087c02 */ /* 0x008fc80008000f00 */
[----:B------:R3:W4:Y:S03]  /*ac70*/  SYNCS.PHASECHK.TRANS64.TRYWAIT P1, [R8+URZ+0x2a008], R7 ;  /* 0x02a00807080075a7 */ /* 0x000726000802017f */
[----:B----4-:R-:W-:Y:S05]  /*ac80*/  @!P1 NANOSLEEP.SYNCS 0x989680 ;  /* 0x009896800000995d */ /* 0x010fea0003900000 */
[----:B------:R-:W4:Y:S02]  /*ac90*/  @!P1 SYNCS.PHASECHK.TRANS64 P1, [R8+URZ+0x2a008], R7 ;  /* 0x02a00807080095a7 */ /* 0x000f24000802007f */
[----:B----4-:R-:W-:Y:S05]  /*aca0*/  @!P1 BRA `(.L_x_20) ;  /* 0xfffffffc00ec9947 */ /* 0x010fea000383ffff */
[----:B------:R-:W-:Y:S05]  /*acb0*/  BRA `(.L_x_112) ;  /* 0xffffff7c00c87947 */ /* 0x000fea000383ffff */
.L_x_25:
[----:B---3--:R-:W-:-:S04]  /*acc0*/  MOV R4, UR10 ;  /* 0x0000000a00047c02 */ /* 0x008fc80008000f00 */
[----:B------:R3:W4:Y:S03]  /*acd0*/  SYNCS.PHASECHK.TRANS64.TRYWAIT P2, [R4+URZ+0x2a000], R3 ;  /* 0x02a00003040075a7 */ /* 0x000726000804017f */
[----:B----4-:R-:W-:Y:S05]  /*ace0*/  @!P2 NANOSLEEP.SYNCS 0x989680 ;  /* 0x009896800000a95d */ /* 0x010fea0003900000 */
[----:B------:R-:W4:Y:S02]  /*acf0*/  @!P2 SYNCS.PHASECHK.TRANS64 P2, [R4+URZ+0x2a000], R3 ;  /* 0x02a000030400a5a7 */ /* 0x000f24000804007f */
[----:B----4-:R-:W-:Y:S05]  /*ad00*/  @!P2 BRA `(.L_x_25) ;  /* 0xfffffffc00eca947 */ /* 0x010fea000383ffff */
[----:B------:R-:W-:Y:S05]  /*ad10*/  BRA `(.L_x_113) ;  /* 0xffffff8000847947 */ /* 0x000fea000383ffff */
.L_x_29:
[----:B-1----:R-:W-:-:S04]  /*ad20*/  MOV R8, UR4 ;  /* 0x0000000400087c02 */ /* 0x002fc80008000f00 */
[----:B------:R1:W2:Y:S03]  /*ad30*/  SYNCS.PHASECHK.TRANS64.TRYWAIT P2, [R8+URZ+0x2a000], R11 ;  /* 0x02a0000b080075a7 */ /* 0x0002a6000804017f */
[----:B--2---:R-:W-:Y:S05]  /*ad40*/  @!P2 NANOSLEEP.SYNCS 0x989680 ;  /* 0x009896800000a95d */ /* 0x004fea0003900000 */
[----:B------:R-:W2:Y:S02]  /*ad50*/  @!P2 SYNCS.PHASECHK.TRANS64 P2, [R8+URZ+0x2a000], R11 ;  /* 0x02a0000b0800a5a7 */ /* 0x000ea4000804007f */
[----:B--2---:R-:W-:Y:S05]  /*ad60*/  @!P2 BRA `(.L_x_29) ;  /* 0xfffffffc00eca947 */ /* 0x004fea000383ffff */
[----:B------:R-:W-:Y:S05]  /*ad70*/  BRA `(.L_x_28) ;  /* 0xffffff9c003c7947 */ /* 0x000fea000383ffff */
.L_x_37:
[----:B---3--:R-:W-:-:S04]  /*ad80*/  MOV R4, UR10 ;  /* 0x0000000a00047c02 */ /* 0x008fc80008000f00 */
[----:B------:R3:W4:Y:S03]  /*ad90*/  SYNCS.PHASECHK.TRANS64.TRYWAIT P2, [R4+URZ+0x2a000], R3 ;  /* 0x02a00003040075a7 */ /* 0x000726000804017f */
[----:B----4-:R-:W-:Y:S05]  /*ada0*/  @!P2 NANOSLEEP.SYNCS 0x989680 ;  /* 0x009896800000a95d */ /* 0x010fea0003900000 */
[----:B------:R-:W4:Y:S02]  /*adb0*/  @!P2 SYNCS.PHASECHK.TRANS64 P2, [R4+URZ+0x2a000], R3 ;  /* 0x02a000030400a5a7 */ /* 0x000f24000804007f */
[----:B----4-:R-:W-:Y:S05]  /*adc0*/  @!P2 BRA `(.L_x_37) ;  /* 0xfffffffc00eca947 */ /* 0x010fea000383ffff */
[----:B------:R-:W-:Y:S05]  /*add0*/  BRA `(.L_x_114) ;  /* 0xffffffa0003c7947 */ /* 0x000fea000383ffff */
.L_x_41:
[----:B-1----:R-:W-:-:S04]  /*ade0*/  MOV R9, UR4 ;  /* 0x0000000400097c02 */ /* 0x002fc80008000f00 */
[----:B------:R1:W2:Y:S03]  /*adf0*/  SYNCS.PHASECHK.TRANS64.TRYWAIT P2, [R9+URZ+0x2a000], R8 ;  /* 0x02a00008090075a7 */ /* 0x0002a6000804017f */
[----:B--2---:R-:W-:Y:S05]  /*ae00*/  @!P2 NANOSLEEP.SYNCS 0x989680 ;  /* 0x009896800000a95d */ /* 0x004fea0003900000 */
[----:B------:R-:W2:Y:S02]  /*ae10*/  @!P2 SYNCS.PHASECHK.TRANS64 P2, [R9+URZ+0x2a000], R8 ;  /* 0x02a000080900a5a7 */ /* 0x000ea4000804007f */
[----:B--2---:R-:W-:Y:S05]  /*ae20*/  @!P2 BRA `(.L_x_41) ;  /* 0xfffffffc00eca947 */ /* 0x004fea000383ffff */
[----:B------:R-:W-:Y:S05]  /*ae30*/  BRA `(.L_x_40) ;  /* 0xffffffbc00f87947 */ /* 0x000fea000383ffff */
.L_x_57:
[----:B-1----:R-:W-:-:S04]  /*ae40*/  MOV R3, UR5 ;  /* 0x0000000500037c02 */ /* 0x002fc80008000f00 */
[----:B------:R1:W3:Y:S03]  /*ae50*/  SYNCS.PHASECHK.TRANS64.TRYWAIT P0, [R3+URZ+0x8], R0 ;  /* 0x00000800030075a7 */ /* 0x0002e6000800017f */
[----:B---3--:R-:W-:Y:S05]  /*ae60*/  @!P0 NANOSLEEP.SYNCS 0x989680 ;  /* 0x009896800000895d */ /* 0x008fea0003900000 */
[----:B------:R-:W3:Y:S02]  /*ae70*/  @!P0 SYNCS.PHASECHK.TRANS64 P0, [R3+URZ+0x8], R0 ;  /* 0x00000800030085a7 */ /* 0x000ee4000800007f */
[----:B---3--:R-:W-:Y:S05]  /*ae80*/  @!P0 BRA `(.L_x_57) ;  /* 0xfffffffc00ec8947 */ /* 0x008fea000383ffff */
[----:B------:R-:W-:Y:S05]  /*ae90*/  BRA `(.L_x_115) ;  /* 0xffffffc800b87947 */ /* 0x000fea000383ffff */
.L_x_79:
[----:B--2---:R2:W4:Y:S02]  /*aea0*/  SYNCS.PHASECHK.TRANS64.TRYWAIT P0, [R4+URZ+0x2a060], R3 ;  /* 0x02a06003040075a7 */ /* 0x004524000800017f */
[----:B----4-:R-:W-:Y:S05]  /*aeb0*/  @!P0 NANOSLEEP.SYNCS 0x989680 ;  /* 0x009896800000895d */ /* 0x010fea0003900000 */
[----:B------:R-:W4:Y:S02]  /*aec0*/  @!P0 SYNCS.PHASECHK.TRANS64 P0, [R4+URZ+0x2a060], R3 ;  /* 0x02a06003040085a7 */ /* 0x000f24000800007f */
[----:B----4-:R-:W-:Y:S05]  /*aed0*/  @!P0 BRA `(.L_x_79) ;  /* 0xfffffffc00f08947 */ /* 0x010fea000383ffff */
[----:B------:R-:W-:Y:S05]  /*aee0*/  BRA `(.L_x_116) ;  /* 0xffffffe800147947 */ /* 0x000fea000383ffff */
.L_x_84:
[----:B-1----:R1:W2:Y:S02]  /*aef0*/  SYNCS.PHASECHK.TRANS64.TRYWAIT P0, [R2+URZ+0x2a028], R5 ;  /* 0x02a02805020075a7 */ /* 0x0022a4000800017f */
[----:B--2---:R-:W-:Y:S05]  /*af00*/  @!P0 NANOSLEEP.SYNCS 0x989680 ;  /* 0x009896800000895d */ /* 0x004fea0003900000 */
[----:B------:R-:W2:Y:S02]  /*af10*/  @!P0 SYNCS.PHASECHK.TRANS64 P0, [R2+URZ+0x2a028], R5 ;  /* 0x02a02805020085a7 */ /* 0x000ea4000800007f */
[----:B--2---:R-:W-:Y:S05]  /*af20*/  @!P0 BRA `(.L_x_84) ;  /* 0xfffffffc00f08947 */ /* 0x004fea000383ffff */
[----:B------:R-:W-:Y:S05]  /*af30*/  BRA `(.L_x_117) ;  /* 0xffffffe800c87947 */ /* 0x000fea000383ffff */
.L_x_89:
[----:B-1----:R1:W2:Y:S02]  /*af40*/  SYNCS.PHASECHK.TRANS64.TRYWAIT P0, [R5+URZ+0x2a060], R6 ;  /* 0x02a06006050075a7 */ /* 0x0022a4000800017f */
[----:B--2---:R-:W-:Y:S05]  /*af50*/  @!P0 NANOSLEEP.SYNCS 0x989680 ;  /* 0x009896800000895d */ /* 0x004fea0003900000 */
[----:B------:R-:W2:Y:S02]  /*af60*/  @!P0 SYNCS.PHASECHK.TRANS64 P0, [R5+URZ+0x2a060], R6 ;  /* 0x02a06006050085a7 */ /* 0x000ea4000800007f */
[----:B--2---:R-:W-:Y:S05]  /*af70*/  @!P0 BRA `(.L_x_89) ;  /* 0xfffffffc00f08947 */ /* 0x004fea000383ffff */
[----:B------:R-:W-:Y:S05]  /*af80*/  BRA `(.L_x_118) ;  /* 0xffffffec007c7947 */ /* 0x000fea000383ffff */
.L_x_94:
[----:B-1----:R1:W2:Y:S02]  /*af90*/  SYNCS.PHASECHK.TRANS64.TRYWAIT P0, [R4+URZ+0x2a028], R7 ;  /* 0x02a02807040075a7 */ /* 0x0022a4000800017f */
[----:B--2---:R-:W-:Y:S05]  /*afa0*/  @!P0 NANOSLEEP.SYNCS 0x989680 ;  /* 0x009896800000895d */ /* 0x004fea0003900000 */
[----:B------:R-:W2:Y:S02]  /*afb0*/  @!P0 SYNCS.PHASECHK.TRANS64 P0, [R4+URZ+0x2a028], R7 ;  /* 0x02a02807040085a7 */ /* 0x000ea4000800007f */
[----:B--2---:R-:W-:Y:S05]  /*afc0*/  @!P0 BRA `(.L_x_94) ;  /* 0xfffffffc00f08947 */ /* 0x004fea000383ffff */
[----:B------:R-:W-:Y:S05]  /*afd0*/  BRA `(.L_x_119) ;  /* 0xfffffff0003c7947 */ /* 0x000fea000383ffff */
.L_x_100:
[----:B-1----:R1:W2:Y:S02]  /*afe0*/  SYNCS.PHASECHK.TRANS64.TRYWAIT P4, [R6+URZ+0x2a028], R5 ;  /* 0x02a02805060075a7 */ /* 0x0022a4000808017f */
[----:B--2---:R-:W-:Y:S05]  /*aff0*/  @!P4 NANOSLEEP.SYNCS 0x989680 ;  /* 0x009896800000c95d */ /* 0x004fea0003900000 */
[----:B------:R-:W2:Y:S02]  /*b000*/  @!P4 SYNCS.PHASECHK.TRANS64 P4, [R6+URZ+0x2a028], R5 ;  /* 0x02a028050600c5a7 */ /* 0x000ea4000808007f */
[----:B--2---:R-:W-:Y:S05]  /*b010*/  @!P4 BRA `(.L_x_100) ;  /* 0xfffffffc00f0c947 */ /* 0x004fea000383ffff */
[----:B------:R-:W-:Y:S05]  /*b020*/  BRA `(.L_x_120) ;  /* 0xfffffff4002c7947 */ /* 0x000fea000383ffff */
.L_x_105:
[----:B-1----:R1:W2:Y:S02]  /*b030*/  SYNCS.PHASECHK.TRANS64.TRYWAIT P4, [R6+URZ+0x2a028], R7 ;  /* 0x02a02807060075a7 */ /* 0x0022a4000808017f */
[----:B--2---:R-:W-:Y:S05]  /*b040*/  @!P4 NANOSLEEP.SYNCS 0x989680 ;  /* 0x009896800000c95d */ /* 0x004fea0003900000 */
[----:B------:R-:W2:Y:S02]  /*b050*/  @!P4 SYNCS.PHASECHK.TRANS64 P4, [R6+URZ+0x2a028], R7 ;  /* 0x02a028070600c5a7 */ /* 0x000ea4000808007f */
[----:B--2---:R-:W-:Y:S05]  /*b060*/  @!P4 BRA `(.L_x_105) ;  /* 0xfffffffc00f0c947 */ /* 0x004fea000383ffff */
[----:B------:R-:W-:Y:S05]  /*b070*/  BRA `(.L_x_121) ;  /* 0xfffffff400ec7947 */ /* 0x000fea000383ffff */
        .weak           $__internal_0_$__cuda_sm20_rcp_rn_f32_slowpath
        .type           $__internal_0_$__cuda_sm20_rcp_rn_f32_slowpath,@function
        .size           $__internal_0_$__cuda_sm20_rcp_rn_f32_slowpath,(.L_x_127 - $__internal_0_$__cuda_sm20_rcp_rn_f32_slowpath)
$__internal_0_$__cuda_sm20_rcp_rn_f32_slowpath:
[----:B------:R-:W-:Y:S01]  /*b080*/  SHF.L.U32 R0, R2, 0x1, RZ ;  /* 0x0000000102007819 */ /* 0x000fe200000006ff */
[----:B------:R-:W-:Y:S03]  /*b090*/  BSSY B2, `(.L_x_122) ;  /* 0x0000030000027945 */ /* 0x000fe60003800000 */
[----:B------:R-:W-:-:S04]  /*b0a0*/  SHF.R.U32.HI R16, RZ, 0x18, R0 ;  /* 0x00000018ff107819 */ /* 0x000fc80000011600 */
[----:B------:R-:W-:-:S13]  /*b0b0*/  ISETP.NE.U32.AND P0, PT, R16, RZ, PT ;  /* 0x000000ff1000720c */ /* 0x000fda0003f05070 */
[----:B------:R-:W-:Y:S05]  /*b0c0*/  @P0 BRA `(.L_x_123) ;  /* 0x0000000000280947 */ /* 0x000fea0003800000 */
[----:B------:R-:W-:-:S04]  /*b0d0*/  SHF.L.U32 R0, R2, 0x1, RZ ;  /* 0x0000000102007819 */ /* 0x000fc800000006ff */
[----:B------:R-:W-:-:S13]  /*b0e0*/  ISETP.NE.AND P0, PT, R0, RZ, PT ;  /* 0x000000ff0000720c */ /* 0x000fda0003f05270 */
[----:B------:R-:W-:Y:S01]  /*b0f0*/  @P0 FFMA R7, R2, 1.84467440737095516160e+19, RZ ;  /* 0x5f80000002070823 */ /* 0x000fe200000000ff */
[----:B------:R-:W-:Y:S08]  /*b100*/  @!P0 MUFU.RCP R6, R2 ;  /* 0x0000000200068308 */ /* 0x000ff00000001000 */
[----:B------:R-:W1:Y:S02]  /*b110*/  @P0 MUFU.RCP R0, R7 ;  /* 0x0000000700000308 */ /* 0x000e640000001000 */
[----:B-1----:R-:W-:-:S04]  /*b120*/  @P0 FFMA R10, R7, R0, -1 ;  /* 0xbf800000070a0423 */ /* 0x002fc80000000000 */
[----:B------:R-:W-:-:S04]  /*b130*/  @P0 FADD.FTZ R13, -R10, -RZ ;  /* 0x800000ff0a0d0221 */ /* 0x000fc80000010100 */
[----:B------:R-:W-:-:S04]  /*b140*/  @P0 FFMA R0, R0, R13, R0 ;  /* 0x0000000d00000223 */ /* 0x000fc80000000000 */
[----:B------:R-:W-:Y:S01]  /*b150*/  @P0 FFMA R6, R0, 1.84467440737095516160e+19, RZ ;  /* 0x5f80000000060823 */ /* 0x000fe200000000ff */
[----:B------:R-:W-:Y:S06]  /*b160*/  BRA `(.L_x_124) ;  /* 0x0000000000887947 */ /* 0x000fec0003800000 */
.L_x_123:
[----:B------:R-:W-:-:S04]  /*b170*/  IADD3 R18, R16, -0xfd, RZ ;  /* 0xffffff0310127810 */ /* 0x000fc80007ffe0ff */
[----:B------:R-:W-:-:S13]  /*b180*/  ISETP.GT.U32.AND P0, PT, R18, 0x1, PT ;  /* 0x000000011200780c */ /* 0x000fda0003f04070 */
[----:B------:R-:W-:Y:S05]  /*b190*/  @P0 BRA `(.L_x_125) ;  /* 0x0000000000780947 */ /* 0x000fea0003800000 */
[----:B------:R-:W-:Y:S02]  /*b1a0*/  LOP3.LUT R0, R2, 0x7fffff, RZ, 0xc0, !PT ;  /* 0x007fffff02007812 */ /* 0x000fe400078ec0ff */
[----:B------:R-:W-:Y:S02]  /*b1b0*/  MOV R13, 0x3 ;  /* 0x00000003000d7802 */ /* 0x000fe40000000f00 */
[----:B------:R-:W-:Y:S02]  /*b1c0*/  LOP3.LUT R0, R0, 0x3f800000, RZ, 0xfc, !PT ;  /* 0x3f80000000007812 */ /* 0x000fe400078efcff */
[----:B------:R-:W-:Y:S02]  /*b1d0*/  SHF.L.U32 R13, R13, R18, RZ ;  /* 0x000000120d0d7219 */ /* 0x000fe400000006ff */
[----:B------:R-:W1:Y:S02]  /*b1e0*/  MUFU.RCP R7, R0 ;  /* 0x0000000000077308 */ /* 0x000e640000001000 */
[----:B-1----:R-:W-:-:S04]  /*b1f0*/  FFMA R6, R0, R7, -1 ;  /* 0xbf80000000067423 */ /* 0x002fc80000000007 */
[----:B------:R-:W-:-:S04]  /*b200*/  FADD.FTZ R6, -R6, -RZ ;  /* 0x800000ff06067221 */ /* 0x000fc80000010100 */
[CCC-:B------:R-:W-:Y:S01]  /*b210*/  FFMA.RM R10, R7.reuse, R6.reuse, R7.reuse ;  /* 0x00000006070a7223 */ /* 0x1c0fe20000004007 */
[----:B------:R-:W-:-:S04]  /*b220*/  FFMA.RP R7, R7, R6, R7 ;  /* 0x0000000607077223 */ /* 0x000fc80000008007 */
[C---:B------:R-:W-:Y:S02]  /*b230*/  LOP3.LUT R6, R10.reuse, 0x7fffff, RZ, 0xc0, !PT ;  /* 0x007fffff0a067812 */ /* 0x040fe400078ec0ff */
[----:B------:R-:W-:Y:S02]  /*b240*/  FSETP.NEU.FTZ.AND P0, PT, R10, R7, PT ;  /* 0x000000070a00720b */ /* 0x000fe40003f1d000 */
[----:B------:R-:W-:Y:S02]  /*b250*/  LOP3.LUT R6, R6, 0x800000, RZ, 0xfc, !PT ;  /* 0x0080000006067812 */ /* 0x000fe400078efcff */
[----:B------:R-:W-:Y:S02]  /*b260*/  SEL R7, RZ, 0xffffffff, !P0 ;  /* 0xffffffffff077807 */ /* 0x000fe40004000000 */
[----:B------:R-:W-:Y:S02]  /*b270*/  LOP3.LUT R13, R13, R6, RZ, 0xc0, !PT ;  /* 0x000000060d0d7212 */ /* 0x000fe400078ec0ff */
[----:B------:R-:W-:-:S02]  /*b280*/  IADD3 R7, -R7, RZ, RZ ;  /* 0x000000ff07077210 */ /* 0x000fc40007ffe1ff */
[-C--:B------:R-:W-:Y:S02]  /*b290*/  SHF.R.U32.HI R13, RZ, R18.reuse, R13 ;  /* 0x00000012ff0d7219 */ /* 0x080fe4000001160d */
[----:B------:R-:W-:Y:S02]  /*b2a0*/  LOP3.LUT P1, RZ, R7, R18, R6, 0xf8, !PT ;  /* 0x0000001207ff7212 */ /* 0x000fe4000782f806 */
[C---:B------:R-:W-:Y:S02]  /*b2b0*/  LOP3.LUT P0, RZ, R13.reuse, 0x1, RZ, 0xc0, !PT ;  /* 0x000000010dff7812 */ /* 0x040fe4000780c0ff */
[----:B------:R-:W-:Y:S02]  /*b2c0*/  LOP3.LUT P2, RZ, R13, 0x2, RZ, 0xc0, !PT ;  /* 0x000000020dff7812 */ /* 0x000fe4000784c0ff */
[----:B------:R-:W-:Y:S02]  /*b2d0*/  IADD3 R7, R16, -0xfc, RZ ;  /* 0xffffff0410077810 */ /* 0x000fe40007ffe0ff */
[----:B------:R-:W-:-:S02]  /*b2e0*/  PLOP3.LUT P0, PT, P0, P1, P2, 0xe0, 0x0 ;  /* 0x000000000000781c */ /* 0x000fc40000703c20 */
[----:B------:R-:W-:Y:S02]  /*b2f0*/  LOP3.LUT P1, RZ, R2, 0x7fffff, RZ, 0xc0, !PT ;  /* 0x007fffff02ff7812 */ /* 0x000fe4000782c0ff */
[----:B------:R-:W-:Y:S02]  /*b300*/  SEL R0, RZ, 0x1, !P0 ;  /* 0x00000001ff007807 */ /* 0x000fe40004000000 */
[----:B------:R-:W-:Y:S02]  /*b310*/  SHF.R.U32.HI R7, RZ, R7, R6 ;  /* 0x00000007ff077219 */ /* 0x000fe40000011606 */
[----:B------:R-:W-:-:S04]  /*b320*/  IADD3 R0, -R0, RZ, RZ ;  /* 0x000000ff00007210 */ /* 0x000fc80007ffe1ff */
[----:B------:R-:W-:-:S13]  /*b330*/  ISETP.GE.AND P0, PT, R0, RZ, PT ;  /* 0x000000ff0000720c */ /* 0x000fda0003f06270 */
[----:B------:R-:W-:-:S04]  /*b340*/  @!P0 IADD3 R7, R7, 0x1, RZ ;  /* 0x0000000107078810 */ /* 0x000fc80007ffe0ff */
[----:B------:R-:W-:-:S04]  /*b350*/  @!P1 SHF.L.U32 R7, R7, 0x1, RZ ;  /* 0x0000000107079819 */ /* 0x000fc800000006ff */
[----:B------:R-:W-:Y:S01]  /*b360*/  LOP3.LUT R6, R7, 0x80000000, R2, 0xf8, !PT ;  /* 0x8000000007067812 */ /* 0x000fe200078ef802 */
[----:B------:R-:W-:Y:S06]  /*b370*/  BRA `(.L_x_124) ;  /* 0x0000000000047947 */ /* 0x000fec0003800000 */
.L_x_125:
[----:B------:R1:W2:Y:S02]  /*b380*/  MUFU.RCP R6, R2 ;  /* 0x0000000200067308 */ /* 0x0002a40000001000 */
.L_x_124:
[----:B------:R-:W-:Y:S05]  /*b390*/  BSYNC B2 ;  /* 0x0000000000027941 */ /* 0x000fea0003800000 */
.L_x_122:
[----:B--2---:R-:W-:Y:S02]  /*b3a0*/  MOV R0, R6 ;  /* 0x0000000600007202 */ /* 0x004fe40000000f00 */
[----:B------:R-:W-:Y:S02]  /*b3b0*/  MOV R6, R12 ;  /* 0x0000000c00067202 */ /* 0x000fe40000000f00 */
[----:B------:R-:W-:-:S04]  /*b3c0*/  MOV R7, 0x0 ;  /* 0x0000000000077802 */ /* 0x000fc80000000f00 */
[----:B-1----:R-:W-:Y:S05]  /*b3d0*/  RET.REL.NODEC R6 `(_ZN7cutlass13device_kernelINS_4fmha6kernel28FmhaKernelTmaWarpSpecializedINS1_10collective30FmhaMainloopTmaWarpSpecializedINS_10bfloat16_tEffN4cute5tupleIJNS7_1CILi128EEENS9_ILi64EEENS9_ILi192EEEEEENS8_IJiNS9_ILi1EEENS8_IJiiEEEEEESG_SG_NS4_14ResidualFusionEJEEENS4_15FmhaFwdEpilogueIS6_fNS8_IJSB_SC_SB_EEEEENS2_23IndividualTileSchedulerEJEEEEEvNT_6ParamsE) ;  /* 0xffffff4c06087950 */ /* 0x002fea0003c3ffff */
.L_x_126:
[----:B------:R-:W-:-:S00]  /*b3e0*/  BRA `(.L_x_126) ;  /* 0xfffffffc00fc7947 */ /* 0x000fc0000383ffff */
[----:B------:R-:W-:-:S00]  /*b3f0*/  NOP ;  /* 0x0000000000007918 */ /* 0x000fc00000000000 */
        /* <DEDUP_REMOVED lines=8> */
.L_x_127:


//--------------------- .nv.global.init           --------------------------
	.section	.nv.global.init,"aw",@progbits
.nv.global.init:
	.type		$str$24,@object
	.size		$str$24,($str$25 - $str$24)
$str$24:
        /*0000*/ 	.byte	0x28, 0x61, 0x64, 0x64, 0x72, 0x65, 0x73, 0x73, 0x20, 0x26, 0x20, 0x6d, 0x61, 0x73, 0x6b, 0x29
        /*0010*/ 	.byte	0x20, 0x3d, 0x3d, 0x20, 0x30, 0x00
	.type		$str$25,@object
	.size		$str$25,(__unnamed_1 - $str$25)
$str$25:
        /*0016*/ 	.byte	0x2f, 0x74, 0x6d, 0x70, 0x2f, 0x63, 0x75, 0x74, 0x6c, 0x61, 0x73, 0x73, 0x5f, 0x73, 0x77, 0x65
        /*0026*/ 	.byte	0x65, 0x70, 0x5f, 0x73, 0x72, 0x63, 0x2f, 0x69, 0x6e, 0x63, 0x6c, 0x75, 0x64, 0x65, 0x2f, 0x63
        /*0036*/ 	.byte	0x75, 0x74, 0x65, 0x2f, 0x70, 0x6f, 0x69, 0x6e, 0x74, 0x65, 0x72, 0x5f, 0x66, 0x6c, 0x61, 0x67
        /*0046*/ 	.byte	0x67, 0x65, 0x64, 0x2e, 0x68, 0x70, 0x70, 0x00
	.type		__unnamed_1,@object
	.size		__unnamed_1,(__unnamed_2 - __unnamed_1)
__unnamed_1:
        /*004e*/ 	.byte	0x61, 0x75, 0x74, 0x6f, 0x20, 0x63, 0x75, 0x74, 0x65, 0x3a, 0x3a, 0x61, 0x73, 0x5f, 0x70, 0x6f
        /* <DEDUP_REMOVED lines=27> */
        /*020e*/ 	.byte	0x32, 0x30, 0x34, 0x38, 0x3e, 0x3e, 0x3e, 0x3e, 0x3e, 0x5d, 0x00
	.type		__unnamed_2,@object
	.size		__unnamed_2,(.L_1 - __unnamed_2)
__unnamed_2:
        /* <DEDUP_REMOVED lines=29> */
.L_1:


//--------------------- .nv.shared._ZN7cutlass13device_kernelINS_4fmha6kernel28FmhaKernelTmaWarpSpecializedINS1_10collective30FmhaMainloopTmaWarpSpecializedINS_10bfloat16_tEffN4cute5tupleIJNS7_1CILi128EEENS9_ILi64EEENS9_ILi192EEEEEENS8_IJiNS9_ILi1EEENS8_IJiiEEEEEESG_SG_NS4_14ResidualFusionEJEEENS4_15FmhaFwdEpilogueIS6_fNS8_IJSB_SC_SB_EEEEENS2_23IndividualTileSchedulerEJEEEEEvNT_6ParamsE --------------------------
	.section	.nv.shared._ZN7cutlass13device_kernelINS_4fmha6kernel28FmhaKernelTmaWarpSpecializedINS1_10collective30FmhaMainloopTmaWarpSpecializedINS_10bfloat16_tEffN4cute5tupleIJNS7_1CILi128EEENS9_ILi64EEENS9_ILi192EEEEEENS8_IJiNS9_ILi1EEENS8_IJiiEEEEEESG_SG_NS4_14ResidualFusionEJEEENS4_15FmhaFwdEpilogueIS6_fNS8_IJSB_SC_SB_EEEEENS2_23IndividualTileSchedulerEJEEEEEvNT_6ParamsE,"aw",@nobits
	.sectionflags	@""
	.align	16
	.zero		1024


//--------------------- .nv.shared.reserved.0     --------------------------
	.section	.nv.shared.reserved.0,"aw",@nobits
	.weak		__nv_reservedSMEM_offset_0_alias
	.size		__nv_reservedSMEM_offset_0_alias, 0, 0
	.other		__nv_reservedSMEM_offset_0_alias,@"STO_CUDA_RESERVED_SHARED STV_DEFAULT"
__nv_reservedSMEM_offset_0_alias:
	.zero		0


//--------------------- .nv.global                --------------------------
	.section	.nv.global,"aw",@nobits
.nv.global:
	.type		_ZN39_INTERNAL_ca766df1_4_k_cu_f34dd595_30234cute1_E,@object
	.size		_ZN39_INTERNAL_ca766df1_4_k_cu_f34dd595_30234cute1_E,(_ZN39_INTERNAL_ca766df1_4_k_cu_f34dd595_30234cuda3std3__45__cpo6cbeginE - _ZN39_INTERNAL_ca766df1_4_k_cu_f34dd595_30234cute1_E)
_ZN39_INTERNAL_ca766df1_4_k_cu_f34dd595_30234cute1_E:
	.zero		1
	.type		_ZN39_INTERNAL_ca766df1_4_k_cu_f34dd595_30234cuda3std3__45__cpo6cbeginE,@object
	.size		_ZN39_INTERNAL_ca766df1_4_k_cu_f34dd595_30234cuda3std3__45__cpo6cbeginE,(_ZN39_INTERNAL_ca766df1_4_k_cu_f34dd595_30234cuda3std3__48in_placeE - _ZN39_INTERNAL_ca766df1_4_k_cu_f34dd595_30234cuda3std3__45__cpo6cbeginE)
_ZN39_INTERNAL_ca766df1_4_k_cu_f34dd595_30234cuda3std3__45__cpo6cbeginE:
	.zero		1
	.type		_ZN39_INTERNAL_ca766df1_4_k_cu_f34dd595_30234cuda3std3__48in_placeE,@object
	.size		_ZN39_INTERNAL_ca766df1_4_k_cu_f34dd595_30234cuda3std3__48in_placeE,(_ZN39_INTERNAL_ca766df1_4_k_cu_f34dd595_30234cuda3std6ranges3__45__cpo9iter_moveE - _ZN39_INTERNAL_ca766df1_4_k_cu_f34dd595_30234cuda3std3__48in_placeE)
_ZN39_INTERNAL_ca766df1_4_k_cu_f34dd595_30234cuda3std3__48in_placeE:
	.zero		1
	.type		_ZN39_INTERNAL_ca766df1_4_k_cu_f34dd595_30234cuda3std6ranges3__45__cpo9iter_moveE,@object
	.size		_ZN39_INTERNAL_ca766df1_4_k_cu_f34dd595_30234cuda3std6ranges3__45__cpo9iter_moveE,(_ZN39_INTERNAL_ca766df1_4_k_cu_f34dd595_30234cuda3std3__45__cpo5beginE - _ZN39_INTERNAL_ca766df1_4_k_cu_f34dd595_30234cuda3std6ranges3__45__cpo9iter_moveE)
_ZN39_INTERNAL_ca766df1_4_k_cu_f34dd595_30234cuda3std6ranges3__45__cpo9iter_moveE:
	.zero		1
	.type		_ZN39_INTERNAL_ca766df1_4_k_cu_f34dd595_30234cuda3std3__45__cpo5beginE,@object
	.size		_ZN39_INTERNAL_ca766df1_4_k_cu_f34dd595_30234cuda3std3__45__cpo5beginE,(_ZN39_INTERNAL_ca766df1_4_k_cu_f34dd595_30234cuda3std3__441_GLOBAL__N__ca766df1_4_k_cu_f34dd595_30236ignoreE - _ZN39_INTERNAL_ca766df1_4_k_cu_f34dd595_30234cuda3std3__45__cpo5beginE)
_ZN39_INTERNAL_ca766df1_4_k_cu_f34dd595_30234cuda3std3__45__cpo5beginE:
	.zero		1
	.type		_ZN39_INTERNAL_ca766df1_4_k_cu_f34dd595_30234cuda3std3__441_GLOBAL__N__ca766df1_4_k_cu_f34dd595_30236ignoreE,@object
	.size		_ZN39_INTERNAL_ca766df1_4_k_cu_f34dd595_30234cuda3std3__441_GLOBAL__N__ca766df1_4_k_cu_f34dd595_30236ignoreE,(_ZN39_INTERNAL_ca766df1_4_k_cu_f34dd595_30234cute7productE - _ZN39_INTERNAL_ca766df1_4_k_cu_f34dd595_30234cuda3std3__441_GLOBAL__N__ca766df1_4_k_cu_f34dd595_30236ignoreE)
_ZN39_INTERNAL_ca766df1_4_k_cu_f34dd595_30234cuda3std3__441_GLOBAL__N__ca766df1_4_k_cu_f34dd595_30236ignoreE:
	.zero		1
	.type		_ZN39_INTERNAL_ca766df1_4_k_cu_f34dd595_30234cute7productE,@object
	.size		_ZN39_INTERNAL_ca766df1_4_k_cu_f34dd595_30234cute7productE,(_ZN39_INTERNAL_ca766df1_4_k_cu_f34dd595_30234cuda3std3__45__cpo3endE - _ZN39_INTERNAL_ca766df1_4_k_cu_f34dd595_30234cute7productE)
_ZN39_INTERNAL_ca766df1_4_k_cu_f34dd595_30234cute7productE:
	.zero		1
	.type		_ZN39_INTERNAL_ca766df1_4_k_cu_f34dd595_30234cuda3std3__45__cpo3endE,@object
	.size		_ZN39_INTERNAL_ca766df1_4_k_cu_f34dd595_30234cuda3std3__45__cpo3endE,(_ZN39_INTERNAL_ca766df1_4_k_cu_f34dd595_30234cuda3std3__419piecewise_constructE - _ZN39_INTERNAL_ca766df1_4_k_cu_f34dd595_30234cuda3std3__45__cpo3endE)
_ZN39_INTERNAL_ca766df1_4_k_cu_f34dd595_30234cuda3std3__45__cpo3endE:
	.zero		1
	.type		_ZN39_INTERNAL_ca766df1_4_k_cu_f34dd595_30234cuda3std3__419piecewise_constructE,@object
	.size		_ZN39_INTERNAL_ca766df1_4_k_cu_f34dd595_30234cuda3std3__419piecewise_constructE,(_ZN39_INTERNAL_ca766df1_4_k_cu_f34dd595_30234cuda3std3__45__cpo4cendE - _ZN39_INTERNAL_ca766df1_4_k_cu_f34dd595_30234cuda3std3__419piecewise_constructE)
_ZN39_INTERNAL_ca766df1_4_k_cu_f34dd595_30234cuda3std3__419piecewise_constructE:
	.zero		1
	.type		_ZN39_INTERNAL_ca766df1_4_k_cu_f34dd595_30234cuda3std3__45__cpo4cendE,@object
	.size		_ZN39_INTERNAL_ca766df1_4_k_cu_f34dd595_30234cuda3std3__45__cpo4cendE,(_ZN39_INTERNAL_ca766df1_4_k_cu_f34dd595_30234cuda3std6ranges3__45__cpo4swapE - _ZN39_INTERNAL_ca766df1_4_k_cu_f34dd595_30234cuda3std3__45__cpo4cendE)
_ZN39_INTERNAL_ca766df1_4_k_cu_f34dd595_30234cuda3std3__45__cpo4cendE:
	.zero		1
	.type		_ZN39_INTERNAL_ca766df1_4_k_cu_f34dd595_30234cuda3std6ranges3__45__cpo4swapE,@object
	.size		_ZN39_INTERNAL_ca766df1_4_k_cu_f34dd595_30234cuda3std6ranges3__45__cpo4swapE,(.L_9 - _ZN39_INTERNAL_ca766df1_4_k_cu_f34dd595_30234cuda3std6ranges3__45__cpo4swapE)
_ZN39_INTERNAL_ca766df1_4_k_cu_f34dd595_30234cuda3std6ranges3__45__cpo4swapE:
	.zero		1
.L_9:


//--------------------- .nv.constant0._ZN7cutlass13device_kernelINS_4fmha6kernel28FmhaKernelTmaWarpSpecializedINS1_10collective30FmhaMainloopTmaWarpSpecializedINS_10bfloat16_tEffN4cute5tupleIJNS7_1CILi128EEENS9_ILi64EEENS9_ILi192EEEEEENS8_IJiNS9_ILi1EEENS8_IJiiEEEEEESG_SG_NS4_14ResidualFusionEJEEENS4_15FmhaFwdEpilogueIS6_fNS8_IJSB_SC_SB_EEEEENS2_23IndividualTileSchedulerEJEEEEEvNT_6ParamsE --------------------------
	.section	.nv.constant0._ZN7cutlass13device_kernelINS_4fmha6kernel28FmhaKernelTmaWarpSpecializedINS1_10collective30FmhaMainloopTmaWarpSpecializedINS_10bfloat16_tEffN4cute5tupleIJNS7_1CILi128EEENS9_ILi64EEENS9_ILi192EEEEEENS8_IJiNS9_ILi1EEENS8_IJiiEEEEEESG_SG_NS4_14ResidualFusionEJEEENS4_15FmhaFwdEpilogueIS6_fNS8_IJSB_SC_SB_EEEEENS2_23IndividualTileSchedulerEJEEEEEvNT_6ParamsE,"a",@progbits
	.sectionflags	@""
	.align	4
.nv.constant0._ZN7cutlass13device_kernelINS_4fmha6kernel28FmhaKernelTmaWarpSpecializedINS1_10collective30FmhaMainloopTmaWarpSpecializedINS_10bfloat16_tEffN4cute5tupleIJNS7_1CILi128EEENS9_ILi64EEENS9_ILi192EEEEEENS8_IJiNS9_ILi1EEENS8_IJiiEEEEEESG_SG_NS4_14ResidualFusionEJEEENS4_15FmhaFwdEpilogueIS6_fNS8_IJSB_SC_SB_EEEEENS2_23IndividualTileSchedulerEJEEEEEvNT_6ParamsE:
	.zero		2688


//--------------------- SYMBOLS --------------------------

	.type		.nv.reservedSmem.offset0,@object
	.size		.nv.reservedSmem.offset0,0x4
	.type		__assertfail,@function
